def matmul_kernel(
    a_ptr,
    b_ptr,
    c_ptr,
    M,
    N,
    K,
    stride_am,
    stride_ak,
    stride_bk,
    stride_bn,
    stride_cm,
    stride_cn,
    BLOCK_M: tl.constexpr,
    BLOCK_N: tl.constexpr,
    BLOCK_K: tl.constexpr,
    GROUP_M: tl.constexpr,
):
    pid = tl.program_id(axis=0)
    num_pid_m = tl.cdiv(M, BLOCK_M)
    num_pid_n = tl.cdiv(N, BLOCK_N)
    num_pid_in_group = GROUP_M * num_pid_n
    group_id = pid // num_pid_in_group
    first_pid_m = group_id * GROUP_M
    group_size_m = min(num_pid_m - first_pid_m, GROUP_M)
    pid_m = first_pid_m + ((pid % num_pid_in_group) % group_size_m)
    pid_n = (pid % num_pid_in_group) // group_size_m

    offs_am = (pid_m * BLOCK_M + tl.arange(0, BLOCK_M)) % M
    offs_bn = (pid_n * BLOCK_N + tl.arange(0, BLOCK_N)) % N
    offs_k = tl.arange(0, BLOCK_K)
    a_ptrs = a_ptr + offs_am[:, None] * stride_am + offs_k[None, :] * stride_ak
    b_ptrs = b_ptr + offs_k[:, None] * stride_bk + offs_bn[None, :] * stride_bn

    acc = tl.zeros((BLOCK_M, BLOCK_N), dtype=tl.float32)
    for kk in range(0, tl.cdiv(K, BLOCK_K)):
        a = tl.load(a_ptrs, mask=offs_k[None, :] < K - kk * BLOCK_K, other=0.0)
        b = tl.load(b_ptrs, mask=offs_k[:, None] < K - kk * BLOCK_K, other=0.0)
        acc = tl.dot(a, b, acc)
        a_ptrs += BLOCK_K * stride_ak
        b_ptrs += BLOCK_K * stride_bk

    c = acc.to(c_ptr.dtype.element_ty)
    offs_cm = pid_m * BLOCK_M + tl.arange(0, BLOCK_M)
    offs_cn = pid_n * BLOCK_N + tl.arange(0, BLOCK_N)
    c_ptrs = c_ptr + offs_cm[:, None] * stride_cm + offs_cn[None, :] * stride_cn
    mask = (offs_cm[:, None] < M) & (offs_cn[None, :] < N)
    tl.store(c_ptrs, c, mask=mask)

# config = {"BLOCK_K": 128, "BLOCK_M": 256, "BLOCK_N": 64, "GROUP_M": 8, "arch": "sm_90", "dtype": "fp8e5m2", "num_ctas": 4, "num_stages": 3, "num_warps": 4}
# arch = sm_90


// ===== COMPILED SASS (sm_90a) =====

	.target	sm_90a

	.elftype	@"ET_EXEC"


//--------------------- .note.nv.tkinfo           --------------------------
	.section	.note.nv.tkinfo,"",@"SHT_NOTE"
	.sectionflags	@"SHF_NOTE_NV_TKINFO"
	.tkinfo
        /*0018*/ 	.word	0x00000002
        /*0030*/ 	.string	""
        /*0030*/ 	.string	"ptxas"
        /*0030*/ 	.string	"Cuda compilation tools, release 13.0, V13.0.88"
        /*0030*/ 	.string	"Build cuda_13.0.r13.0/compiler.36424714_0"
        /*0030*/ 	.string	"-v  -suppress-debug-info  -lineinfo  -arch sm_90a "



//--------------------- .note.nv.cuinfo           --------------------------
	.section	.note.nv.cuinfo,"",@"SHT_NOTE"
	.sectionflags	@"SHF_NOTE_NV_CUINFO"
        /*0018*/ 	.short	0x0002
        /*001a*/ 	.short	0x005a
        /*001c*/ 	.short	0x0082
	.zero		2


//--------------------- .nv.info                  --------------------------
	.section	.nv.info,"",@"SHT_CUDA_INFO"
	.align	4


	//----- nvinfo : EIATTR_REGCOUNT
	.align		4
        /*0000*/ 	.byte	0x04, 0x2f
        /*0002*/ 	.short	(.L_1 - .L_0)
	.align		4
.L_0:
        /*0004*/ 	.word	index@(matmul_kernel)
        /*0008*/ 	.word	0x000000ff


	//----- nvinfo : EIATTR_FRAME_SIZE
	.align		4
.L_1:
        /*000c*/ 	.byte	0x04, 0x11
        /*000e*/ 	.short	(.L_3 - .L_2)
	.align		4
.L_2:
        /*0010*/ 	.word	index@(matmul_kernel)
        /*0014*/ 	.word	0x00000018


	//----- nvinfo : EIATTR_MIN_STACK_SIZE
	.align		4
.L_3:
        /*0018*/ 	.byte	0x04, 0x12
        /*001a*/ 	.short	(.L_5 - .L_4)
	.align		4
.L_4:
        /*001c*/ 	.word	index@(matmul_kernel)
        /*0020*/ 	.word	0x00000018
.L_5:


//--------------------- .nv.compat                --------------------------
	.section	.nv.compat,"",@"SHT_CUDA_COMPAT_INFO"
	.align	4
        /*0000*/ 	.byte	0x02, 0x09, 0x01, 0x00, 0x02, 0x02, 0x04, 0x00, 0x02, 0x05, 0x05, 0x00, 0x03, 0x07, 0x01, 0x01
        /*0010*/ 	.byte	0x02, 0x03, 0x00, 0x00, 0x02, 0x06, 0x01, 0x00, 0x04, 0x0b, 0x08, 0x00, 0x00, 0x00, 0x00, 0x00
        /*0020*/ 	.byte	0x00, 0x00, 0x00, 0x00


//--------------------- .nv.info.matmul_kernel    --------------------------
	.section	.nv.info.matmul_kernel,"",@"SHT_CUDA_INFO"
	.sectionflags	@""
	.align	4


	//----- nvinfo : EIATTR_CUDA_API_VERSION
	.align		4
        /*0000*/ 	.byte	0x04, 0x37
        /*0002*/ 	.short	(.L_7 - .L_6)
.L_6:
        /*0004*/ 	.word	0x00000082


	//----- nvinfo : EIATTR_KPARAM_INFO
	.align		4
.L_7:
        /*0008*/ 	.byte	0x04, 0x17
        /*000a*/ 	.short	(.L_9 - .L_8)
.L_8:
        /*000c*/ 	.word	0x00000000
        /*0010*/ 	.short	0x000d
        /*0012*/ 	.short	0x0048
        /*0014*/ 	.byte	0x00, 0xf4, 0x21, 0x00


	//----- nvinfo : EIATTR_KPARAM_INFO
	.align		4
.L_9:
        /*0018*/ 	.byte	0x04, 0x17
        /*001a*/ 	.short	(.L_11 - .L_10)
.L_10:
        /*001c*/ 	.word	0x00000000
        /*0020*/ 	.short	0x000c
        /*0022*/ 	.short	0x0040
        /*0024*/ 	.byte	0x00, 0xf4, 0x21, 0x00


	//----- nvinfo : EIATTR_KPARAM_INFO
	.align		4
.L_11:
        /*0028*/ 	.byte	0x04, 0x17
        /*002a*/ 	.short	(.L_13 - .L_12)
.L_12:
        /*002c*/ 	.word	0x00000000
        /*0030*/ 	.short	0x000b
        /*0032*/ 	.short	0x0038
        /*0034*/ 	.byte	0x00, 0xf0, 0x11, 0x00


	//----- nvinfo : EIATTR_KPARAM_INFO
	.align		4
.L_13:
        /*0038*/ 	.byte	0x04, 0x17
        /*003a*/ 	.short	(.L_15 - .L_14)
.L_14:
        /*003c*/ 	.word	0x00000000
        /*0040*/ 	.short	0x000a
        /*0042*/ 	.short	0x0034
        /*0044*/ 	.byte	0x00, 0xf0, 0x11, 0x00


	//----- nvinfo : EIATTR_KPARAM_INFO
	.align		4
.L_15:
        /*0048*/ 	.byte	0x04, 0x17
        /*004a*/ 	.short	(.L_17 - .L_16)
.L_16:
        /*004c*/ 	.word	0x00000000
        /*0050*/ 	.short	0x0009
        /*0052*/ 	.short	0x0030
        /*0054*/ 	.byte	0x00, 0xf0, 0x11, 0x00


	//----- nvinfo : EIATTR_KPARAM_INFO
	.align		4
.L_17:
        /*0058*/ 	.byte	0x04, 0x17
        /*005a*/ 	.short	(.L_19 - .L_18)
.L_18:
        /*005c*/ 	.word	0x00000000
        /*0060*/ 	.short	0x0008
        /*0062*/ 	.short	0x002c
        /*0064*/ 	.byte	0x00, 0xf0, 0x11, 0x00


	//----- nvinfo : EIATTR_KPARAM_INFO
	.align		4
.L_19:
        /*0068*/ 	.byte	0x04, 0x17
        /*006a*/ 	.short	(.L_21 - .L_20)
.L_20:
        /*006c*/ 	.word	0x00000000
        /*0070*/ 	.short	0x0007
        /*0072*/ 	.short	0x0028
        /*0074*/ 	.byte	0x00, 0xf0, 0x11, 0x00


	//----- nvinfo : EIATTR_KPARAM_INFO
	.align		4
.L_21:
        /*0078*/ 	.byte	0x04, 0x17
        /*007a*/ 	.short	(.L_23 - .L_22)
.L_22:
        /*007c*/ 	.word	0x00000000
        /*0080*/ 	.short	0x0006
        /*0082*/ 	.short	0x0024
        /*0084*/ 	.byte	0x00, 0xf0, 0x11, 0x00


	//----- nvinfo : EIATTR_KPARAM_INFO
	.align		4
.L_23:
        /*0088*/ 	.byte	0x04, 0x17
        /*008a*/ 	.short	(.L_25 - .L_24)
.L_24:
        /*008c*/ 	.word	0x00000000
        /*0090*/ 	.short	0x0005
        /*0092*/ 	.short	0x0020
        /*0094*/ 	.byte	0x00, 0xf0, 0x11, 0x00


	//----- nvinfo : EIATTR_KPARAM_INFO
	.align		4
.L_25:
        /*0098*/ 	.byte	0x04, 0x17
        /*009a*/ 	.short	(.L_27 - .L_26)
.L_26:
        /*009c*/ 	.word	0x00000000
        /*00a0*/ 	.short	0x0004
        /*00a2*/ 	.short	0x001c
        /*00a4*/ 	.byte	0x00, 0xf0, 0x11, 0x00


	//----- nvinfo : EIATTR_KPARAM_INFO
	.align		4
.L_27:
        /*00a8*/ 	.byte	0x04, 0x17
        /*00aa*/ 	.short	(.L_29 - .L_28)
.L_28:
        /*00ac*/ 	.word	0x00000000
        /*00b0*/ 	.short	0x0003
        /*00b2*/ 	.short	0x0018
        /*00b4*/ 	.byte	0x00, 0xf0, 0x11, 0x00


	//----- nvinfo : EIATTR_KPARAM_INFO
	.align		4
.L_29:
        /*00b8*/ 	.byte	0x04, 0x17
        /*00ba*/ 	.short	(.L_31 - .L_30)
.L_30:
        /*00bc*/ 	.word	0x00000000
        /*00c0*/ 	.short	0x0002
        /*00c2*/ 	.short	0x0010
        /*00c4*/ 	.byte	0x00, 0xf4, 0x21, 0x00


	//----- nvinfo : EIATTR_KPARAM_INFO
	.align		4
.L_31:
        /*00c8*/ 	.byte	0x04, 0x17
        /*00ca*/ 	.short	(.L_33 - .L_32)
.L_32:
        /*00cc*/ 	.word	0x00000000
        /*00d0*/ 	.short	0x0001
        /*00d2*/ 	.short	0x0008
        /*00d4*/ 	.byte	0x00, 0xf4, 0x21, 0x00


	//----- nvinfo : EIATTR_KPARAM_INFO
	.align		4
.L_33:
        /*00d8*/ 	.byte	0x04, 0x17
        /*00da*/ 	.short	(.L_35 - .L_34)
.L_34:
        /*00dc*/ 	.word	0x00000000
        /*00e0*/ 	.short	0x0000
        /*00e2*/ 	.short	0x0000
        /*00e4*/ 	.byte	0x00, 0xf4, 0x21, 0x00


	//----- nvinfo : EIATTR_EXPLICIT_CLUSTER
	.align		4
.L_35:
        /*00e8*/ 	.byte	0x01, 0x3e
	.zero		2


	//----- nvinfo : EIATTR_CTA_PER_CLUSTER
	.align		4
        /*00ec*/ 	.byte	0x04, 0x3d
        /*00ee*/ 	.short	(.L_37 - .L_36)
.L_36:
        /*00f0*/ 	.word	0x00000004
        /*00f4*/ 	.word	0x00000001
        /*00f8*/ 	.word	0x00000001


	//----- nvinfo : EIATTR_SPARSE_MMA_MASK
	.align		4
.L_37:
        /*00fc*/ 	.byte	0x03, 0x50
        /*00fe*/ 	.short	0x0000


	//----- nvinfo : EIATTR_MAXREG_COUNT
	.align		4
        /*0100*/ 	.byte	0x03, 0x1b
        /*0102*/ 	.short	0x00ff


	//----- nvinfo : EIATTR_NUM_BARRIERS
	.align		4
        /*0104*/ 	.byte	0x02, 0x4c
        /*0106*/ 	.byte	0x01
	.zero		1


	//----- nvinfo : EIATTR_ANNOTATIONS
	.align		4
        /*0108*/ 	.byte	0x04, 0x55
        /*010a*/ 	.short	(.L_39 - .L_38)


	//   ....[0]....
.L_38:
        /*010c*/ 	.word	0x00000001
        /*0110*/ 	.byte	0xe0, 0x05, 0x00, 0x00, 0x01, 0x00, 0x00, 0x00, 0x10, 0x08, 0x00, 0x00, 0x01, 0x00, 0x00, 0x00
        /*0120*/ 	.byte	0xf0, 0x08, 0x00, 0x00, 0x01, 0x00, 0x00, 0x00, 0x00, 0x40, 0x00, 0x00, 0x01, 0x00, 0x00, 0x00
        /*0130*/ 	.byte	0xe0, 0x49, 0x00, 0x00, 0x01, 0x00, 0x00, 0x00, 0x60, 0x51, 0x00, 0x00, 0x01, 0x00, 0x00, 0x00
        /*0140*/ 	.byte	0xc0, 0x53, 0x00, 0x00, 0x01, 0x00, 0x00, 0x00, 0x50, 0x5a, 0x00, 0x00, 0x01, 0x00, 0x00, 0x00
        /*0150*/ 	.byte	0x00, 0x7e, 0x00, 0x00, 0x01, 0x00, 0x00, 0x00, 0xf0, 0x99, 0x00, 0x00, 0x01, 0x00, 0x00, 0x00
        /*0160*/ 	.byte	0x40, 0x9a, 0x00, 0x00, 0x01, 0x00, 0x00, 0x00, 0x40, 0x9f, 0x00, 0x00


	//----- nvinfo : EIATTR_MERCURY_ISA_VERSION
	.align		4
.L_39:
        /*016c*/ 	.byte	0x03, 0x5f
        /*016e*/ 	.short	0x0101


	//----- nvinfo : EIATTR_EXIT_INSTR_OFFSETS
	.align		4
        /*0170*/ 	.byte	0x04, 0x1c
        /*0172*/ 	.short	(.L_41 - .L_40)


	//   ....[0]....
.L_40:
        /*0174*/ 	.word	0x0000af80


	//   ....[1]....
        /*0178*/ 	.word	0x0000afa0


	//----- nvinfo : EIATTR_REQNTID
	.align		4
.L_41:
        /*017c*/ 	.byte	0x04, 0x10
        /*017e*/ 	.short	(.L_43 - .L_42)
.L_42:
        /*0180*/ 	.word	0x00000080
        /*0184*/ 	.word	0x00000001
        /*0188*/ 	.word	0x00000001


	//----- nvinfo : EIATTR_CBANK_PARAM_SIZE
	.align		4
.L_43:
        /*018c*/ 	.byte	0x03, 0x19
        /*018e*/ 	.short	0x0050


	//----- nvinfo : EIATTR_PARAM_CBANK
	.align		4
        /*0190*/ 	.byte	0x04, 0x0a
        /*0192*/ 	.short	(.L_45 - .L_44)
	.align		4
.L_44:
        /*0194*/ 	.word	index@(.nv.constant0.matmul_kernel)
        /*0198*/ 	.short	0x0210
        /*019a*/ 	.short	0x0050


	//----- nvinfo : EIATTR_SW_WAR
	.align		4
.L_45:
        /*019c*/ 	.byte	0x04, 0x36
        /*019e*/ 	.short	(.L_47 - .L_46)
.L_46:
        /*01a0*/ 	.word	0x00000008
.L_47:


//--------------------- .nv.callgraph             --------------------------
	.section	.nv.callgraph,"",@"SHT_CUDA_CALLGRAPH"
	.align	4
	.sectionentsize	8
	.align		4
        /*0000*/ 	.word	0x00000000
	.align		4
        /*0004*/ 	.word	0xffffffff
	.align		4
        /*0008*/ 	.word	0x00000000
	.align		4
        /*000c*/ 	.word	0xfffffffe
	.align		4
        /*0010*/ 	.word	0x00000000
	.align		4
        /*0014*/ 	.word	0xfffffffd
	.align		4
        /*0018*/ 	.word	0x00000000
	.align		4
        /*001c*/ 	.word	0xfffffffc


//--------------------- .text.matmul_kernel       --------------------------
	.section	.text.matmul_kernel,"ax",@progbits
	.align	128
        .global         matmul_kernel
        .type           matmul_kernel,@function
        .size           matmul_kernel,(.L_x_4 - matmul_kernel)
        .other          matmul_kernel,@"STO_CUDA_ENTRY STV_DEFAULT"
matmul_kernel:
.text.matmul_kernel:
[----:B------:R-:W0:Y:S08]  /*0000*/  LDC R1, c[0x0][0x28] ;  /* 0x00000a00ff017b82 */ /* 0x000e300000000800 */
[----:B------:R-:W1:Y:S01]  /*0010*/  LDC.64 R24, c[0x0][0x228] ;  /* 0x00008a00ff187b82 */ /* 0x000e620000000a00 */
[----:B------:R-:W2:Y:S01]  /*0020*/  S2R R133, SR_TID.X ;  /* 0x0000000000857919 */ /* 0x000ea20000002100 */
[----:B------:R-:W-:Y:S01]  /*0030*/  ULDC UR61, c[0x0][0x230] ;  /* 0x00008c00003d7ab9 */ /* 0x000fe20000000800 */
[----:B0-----:R-:W-:Y:S01]  /*0040*/  VIADD R1, R1, 0xffffffe8 ;  /* 0xffffffe801017836 */ /* 0x001fe20000000000 */
[----:B------:R-:W-:Y:S01]  /*0050*/  UIADD3 UR61, UR61, 0x7f, URZ ;  /* 0x0000007f3d3d7890 */ /* 0x000fe2000fffe03f */
[----:B------:R-:W-:Y:S01]  /*0060*/  UMOV UR60, 0x400 ;  /* 0x00000400003c7882 */ /* 0x000fe20000000000 */
[----:B------:R-:W-:-:S02]  /*0070*/  ULDC.64 UR40, c[0x0][0x208] ;  /* 0x0000820000287ab9 */ /* 0x000fc40000000a00 */
[----:B------:R-:W0:Y:S01]  /*0080*/  S2UR UR4, SR_CTAID.X ;  /* 0x00000000000479c3 */ /* 0x000e220000002500 */
[----:B------:R-:W-:Y:S01]  /*0090*/  UISETP.GT.AND UP0, UPT, UR61, 0x7f, UPT ;  /* 0x0000007f3d00788c */ /* 0x000fe2000bf04270 */
[----:B------:R-:W-:Y:S01]  /*00a0*/  ULDC UR59, c[0x0][0x230] ;  /* 0x00008c00003b7ab9 */ /* 0x000fe20000000800 */
[----:B-1----:R-:W-:-:S05]  /*00b0*/  VIADD R0, R25, 0x3f ;  /* 0x0000003f19007836 */ /* 0x002fca0000000000 */
[----:B------:R-:W-:Y:S02]  /*00c0*/  SHF.R.S32.HI R3, RZ, 0x1f, R0 ;  /* 0x0000001fff037819 */ /* 0x000fe40000011400 */
[----:B0-----:R-:W-:Y:S01]  /*00d0*/  I2FP.F32.U32 R5, UR4 ;  /* 0x0000000400057c45 */ /* 0x001fe20008201000 */
[----:B------:R-:W-:Y:S01]  /*00e0*/  ULDC UR4, c[0x0][0x150] ;  /* 0x0000540000047ab9 */ /* 0x000fe20000000800 */
[----:B------:R-:W-:Y:S02]  /*00f0*/  LEA.HI R3, R3, R0, RZ, 0x6 ;  /* 0x0000000003037211 */ /* 0x000fe400078f30ff */
[----:B--2---:R-:W-:Y:S01]  /*0100*/  LEA.HI R126, R133, 0xe, RZ, 0x1a ;  /* 0x0000000e857e7811 */ /* 0x004fe200078fd0ff */
[----:B------:R-:W-:Y:S01]  /*0110*/  FMUL R5, R5, UR4 ;  /* 0x0000000405057c20 */ /* 0x000fe20008400000 */
[----:B------:R-:W-:Y:S01]  /*0120*/  SHF.R.S32.HI R3, RZ, 0x6, R3 ;  /* 0x00000006ff037819 */ /* 0x000fe20000011403 */
[----:B------:R-:W0:Y:S01]  /*0130*/  S2UR UR4, SR_CgaCtaId ;  /* 0x00000000000479c3 */ /* 0x000e220000008800 */
[----:B------:R-:W-:-:S02]  /*0140*/  LEA.HI R127, R133, 0x1e, RZ, 0x1a ;  /* 0x0000001e857f7811 */ /* 0x000fc400078fd0ff */
[----:B------:R-:W-:Y:S01]  /*0150*/  LEA.HI R128, R133, 0x2e, RZ, 0x1a ;  /* 0x0000002e85807811 */ /* 0x000fe200078fd0ff */
[----:B------:R-:W-:Y:S01]  /*0160*/  IMAD.SHL.U32 R4, R3, 0x8, RZ ;  /* 0x0000000803047824 */ /* 0x000fe200078e00ff */
[----:B------:R-:W1:Y:S01]  /*0170*/  F2I.U32.TRUNC.NTZ R5, R5 ;  /* 0x0000000500057305 */ /* 0x000e62000020f000 */
[----:B------:R-:W-:-:S03]  /*0180*/  LEA.HI R129, R133, 0x3e, RZ, 0x1a ;  /* 0x0000003e85817811 */ /* 0x000fc600078fd0ff */
[----:B------:R-:W-:-:S04]  /*0190*/  IABS R7, R4 ;  /* 0x0000000400077213 */ /* 0x000fc80000000000 */
[----:B------:R-:W2:Y:S01]  /*01a0*/  I2F.RP R0, R7 ;  /* 0x0000000700007306 */ /* 0x000ea20000209400 */
[----:B-1----:R-:W-:Y:S01]  /*01b0*/  IABS R11, R5 ;  /* 0x00000005000b7213 */ /* 0x002fe20000000000 */
[----:B0-----:R-:W-:Y:S02]  /*01c0*/  USHF.L.U32 UR5, UR4, 0x6, URZ ;  /* 0x0000000604057899 */ /* 0x001fe4000800063f */
[----:B------:R-:W-:-:S04]  /*01d0*/  ULEA UR60, UR4, UR60, 0x18 ;  /* 0x0000003c043c7291 */ /* 0x000fc8000f8ec03f */
[----:B--2---:R-:W0:Y:S02]  /*01e0*/  MUFU.RCP R0, R0 ;  /* 0x0000000000007308 */ /* 0x004e240000001000 */
[----:B0-----:R-:W-:Y:S01]  /*01f0*/  VIADD R2, R0, 0xffffffe ;  /* 0x0ffffffe00027836 */ /* 0x001fe20000000000 */
[----:B------:R-:W-:-:S05]  /*0200*/  IABS R0, R4 ;  /* 0x0000000400007213 */ /* 0x000fca0000000000 */
[----:B------:R0:W1:Y:S01]  /*0210*/  F2I.FTZ.U32.TRUNC.NTZ R3, R2 ;  /* 0x0000000200037305 */ /* 0x000062000021f000 */
[----:B------:R-:W-:Y:S02]  /*0220*/  IMAD.MOV R0, RZ, RZ, -R0 ;  /* 0x000000ffff007224 */ /* 0x000fe400078e0a00 */
[----:B0-----:R-:W-:Y:S02]  /*0230*/  IMAD.MOV.U32 R2, RZ, RZ, RZ ;  /* 0x000000ffff027224 */ /* 0x001fe400078e00ff */
[----:B-1----:R-:W-:-:S04]  /*0240*/  IMAD.MOV R6, RZ, RZ, -R3 ;  /* 0x000000ffff067224 */ /* 0x002fc800078e0a03 */
[----:B------:R-:W-:-:S04]  /*0250*/  IMAD R9, R6, R7, RZ ;  /* 0x0000000706097224 */ /* 0x000fc800078e02ff */
[----:B------:R-:W-:-:S06]  /*0260*/  IMAD.HI.U32 R2, R3, R9, R2 ;  /* 0x0000000903027227 */ /* 0x000fcc00078e0002 */
[----:B------:R-:W-:-:S04]  /*0270*/  IMAD.HI.U32 R2, R2, R11, RZ ;  /* 0x0000000b02027227 */ /* 0x000fc800078e00ff */
[----:B------:R-:W-:-:S05]  /*0280*/  IMAD R0, R2, R0, R11 ;  /* 0x0000000002007224 */ /* 0x000fca00078e020b */
[----:B------:R-:W-:-:S13]  /*0290*/  ISETP.GT.U32.AND P1, PT, R7, R0, PT ;  /* 0x000000000700720c */ /* 0x000fda0003f24070 */
[----:B------:R-:W-:Y:S02]  /*02a0*/  @!P1 IMAD.IADD R0, R0, 0x1, -R7 ;  /* 0x0000000100009824 */ /* 0x000fe400078e0a07 */
[----:B------:R-:W-:Y:S01]  /*02b0*/  @!P1 VIADD R2, R2, 0x1 ;  /* 0x0000000102029836 */ /* 0x000fe20000000000 */
[----:B------:R-:W-:Y:S02]  /*02c0*/  ISETP.NE.AND P1, PT, R4, RZ, PT ;  /* 0x000000ff0400720c */ /* 0x000fe40003f25270 */
[----:B------:R-:W-:Y:S02]  /*02d0*/  ISETP.GE.U32.AND P0, PT, R0, R7, PT ;  /* 0x000000070000720c */ /* 0x000fe40003f06070 */
[----:B------:R-:W-:-:S04]  /*02e0*/  LOP3.LUT R0, R5, R4, RZ, 0x3c, !PT ;  /* 0x0000000405007212 */ /* 0x000fc800078e3cff */
[----:B------:R-:W-:Y:S01]  /*02f0*/  ISETP.GE.AND P2, PT, R0, RZ, PT ;  /* 0x000000ff0000720c */ /* 0x000fe20003f46270 */
[----:B------:R-:W-:-:S05]  /*0300*/  VIADD R0, R24, 0xff ;  /* 0x000000ff18007836 */ /* 0x000fca0000000000 */
[----:B------:R-:W-:Y:S01]  /*0310*/  SHF.R.S32.HI R3, RZ, 0x1f, R0 ;  /* 0x0000001fff037819 */ /* 0x000fe20000011400 */
[----:B------:R-:W-:-:S03]  /*0320*/  @P0 VIADD R2, R2, 0x1 ;  /* 0x0000000102020836 */ /* 0x000fc60000000000 */
[----:B------:R-:W-:-:S03]  /*0330*/  LEA.HI R3, R3, R0, RZ, 0x8 ;  /* 0x0000000003037211 */ /* 0x000fc600078f40ff */
[----:B------:R-:W-:Y:S01]  /*0340*/  @!P2 IMAD.MOV R2, RZ, RZ, -R2 ;  /* 0x000000ffff02a224 */ /* 0x000fe200078e0a02 */
[----:B------:R-:W-:-:S05]  /*0350*/  @!P1 LOP3.LUT R2, RZ, R4, RZ, 0x33, !PT ;  /* 0x00000004ff029212 */ /* 0x000fca00078e33ff */
[----:B------:R-:W-:Y:S02]  /*0360*/  IMAD.SHL.U32 R6, R2, 0x8, RZ ;  /* 0x0000000802067824 */ /* 0x000fe400078e00ff */
[----:B------:R-:W-:-:S03]  /*0370*/  IMAD.MOV R2, RZ, RZ, -R2 ;  /* 0x000000ffff027224 */ /* 0x000fc600078e0a02 */
[----:B------:R-:W-:Y:S01]  /*0380*/  LEA.HI.SX32 R3, R3, -R6, 0x18 ;  /* 0x8000000603037211 */ /* 0x000fe200078fc2ff */
[----:B------:R-:W-:-:S03]  /*0390*/  IMAD R4, R4, R2, R5 ;  /* 0x0000000204047224 */ /* 0x000fc600078e0205 */
[----:B------:R-:W-:Y:S02]  /*03a0*/  VIMNMX R11, R3, 0x8, PT ;  /* 0x00000008030b7848 */ /* 0x000fe40003fe0100 */
[----:B------:R-:W-:Y:S02]  /*03b0*/  IABS R9, R4 ;  /* 0x0000000400097213 */ /* 0x000fe40000000000 */
[----:B------:R-:W-:-:S04]  /*03c0*/  IABS R7, R11 ;  /* 0x0000000b00077213 */ /* 0x000fc80000000000 */
[----:B------:R-:W0:Y:S08]  /*03d0*/  I2F.RP R0, R7 ;  /* 0x0000000700007306 */ /* 0x000e300000209400 */
[----:B0-----:R-:W0:Y:S02]  /*03e0*/  MUFU.RCP R0, R0 ;  /* 0x0000000000007308 */ /* 0x001e240000001000 */
[----:B0-----:R-:W-:-:S06]  /*03f0*/  VIADD R3, R0, 0xffffffe ;  /* 0x0ffffffe00037836 */ /* 0x001fcc0000000000 */
[----:B------:R-:W0:Y:S02]  /*0400*/  F2I.FTZ.U32.TRUNC.NTZ R3, R3 ;  /* 0x0000000300037305 */ /* 0x000e24000021f000 */
[----:B0-----:R-:W-:-:S04]  /*0410*/  IMAD.MOV R8, RZ, RZ, -R3 ;  /* 0x000000ffff087224 */ /* 0x001fc800078e0a03 */
[----:B------:R-:W-:Y:S01]  /*0420*/  IMAD.MOV.U32 R2, RZ, RZ, R8 ;  /* 0x000000ffff027224 */ /* 0x000fe200078e0008 */
[----:B------:R-:W-:-:S03]  /*0430*/  IABS R8, R11 ;  /* 0x0000000b00087213 */ /* 0x000fc60000000000 */
[----:B------:R-:W-:Y:S02]  /*0440*/  IMAD R5, R2, R7, RZ ;  /* 0x0000000702057224 */ /* 0x000fe400078e02ff */
[----:B------:R-:W-:Y:S02]  /*0450*/  IMAD.MOV.U32 R2, RZ, RZ, RZ ;  /* 0x000000ffff027224 */ /* 0x000fe400078e00ff */
[----:B------:R-:W-:Y:S02]  /*0460*/  IMAD.MOV R0, RZ, RZ, -R8 ;  /* 0x000000ffff007224 */ /* 0x000fe400078e0a08 */
[----:B------:R-:W-:Y:S01]  /*0470*/  IMAD.HI.U32 R2, R3, R5, R2 ;  /* 0x0000000503027227 */ /* 0x000fe200078e0002 */
[----:B------:R-:W-:-:S03]  /*0480*/  LOP3.LUT R3, R133, 0x3f, RZ, 0xc0, !PT ;  /* 0x0000003f85037812 */ /* 0x000fc600078ec0ff */
[----:B------:R-:W-:Y:S02]  /*0490*/  IMAD.U32 R8, RZ, RZ, UR5 ;  /* 0x00000005ff087e24 */ /* 0x000fe4000f8e00ff */
[----:B------:R-:W-:-:S03]  /*04a0*/  IMAD.HI.U32 R2, R2, R9, RZ ;  /* 0x0000000902027227 */ /* 0x000fc600078e00ff */
[----:B------:R-:W-:Y:S01]  /*04b0*/  LOP3.LUT R3, R3, 0xc0, R8, 0xf8, !PT ;  /* 0x000000c003037812 */ /* 0x000fe200078ef808 */
[----:B------:R-:W-:-:S05]  /*04c0*/  IMAD R0, R2, R0, R9 ;  /* 0x0000000002007224 */ /* 0x000fca00078e0209 */
[----:B------:R-:W-:-:S13]  /*04d0*/  ISETP.GT.U32.AND P1, PT, R7, R0, PT ;  /* 0x000000000700720c */ /* 0x000fda0003f24070 */
[----:B------:R-:W-:Y:S02]  /*04e0*/  @!P1 IMAD.IADD R0, R0, 0x1, -R7 ;  /* 0x0000000100009824 */ /* 0x000fe400078e0a07 */
[----:B------:R-:W-:Y:S01]  /*04f0*/  @!P1 VIADD R2, R2, 0x1 ;  /* 0x0000000102029836 */ /* 0x000fe20000000000 */
[----:B------:R-:W-:Y:S02]  /*0500*/  ISETP.NE.AND P1, PT, R11, RZ, PT ;  /* 0x000000ff0b00720c */ /* 0x000fe40003f25270 */
[----:B------:R-:W-:Y:S02]  /*0510*/  ISETP.GE.U32.AND P0, PT, R0, R7, PT ;  /* 0x000000070000720c */ /* 0x000fe40003f06070 */
[----:B------:R-:W-:-:S04]  /*0520*/  LOP3.LUT R0, R4, R11, RZ, 0x3c, !PT ;  /* 0x0000000b04007212 */ /* 0x000fc800078e3cff */
[----:B------:R-:W-:-:S07]  /*0530*/  ISETP.GE.AND P2, PT, R0, RZ, PT ;  /* 0x000000ff0000720c */ /* 0x000fce0003f46270 */
[----:B------:R-:W-:Y:S01]  /*0540*/  @P0 VIADD R2, R2, 0x1 ;  /* 0x0000000102020836 */ /* 0x000fe20000000000 */
[----:B------:R-:W-:-:S05]  /*0550*/  PLOP3.LUT P0, PT, PT, PT, UP0, 0x80, 0x0 ;  /* 0x000000000000781c */ /* 0x000fca0003f0f008 */
[----:B------:R-:W-:Y:S01]  /*0560*/  @!P2 IMAD.MOV R2, RZ, RZ, -R2 ;  /* 0x000000ffff02a224 */ /* 0x000fe200078e0a02 */
[----:B------:R-:W-:-:S05]  /*0570*/  @!P1 LOP3.LUT R2, RZ, R11, RZ, 0x33, !PT ;  /* 0x0000000bff029212 */ /* 0x000fca00078e33ff */
[----:B------:R-:W-:Y:S02]  /*0580*/  IMAD.MOV R0, RZ, RZ, -R2 ;  /* 0x000000ffff007224 */ /* 0x000fe400078e0a02 */
[----:B------:R-:W-:Y:S02]  /*0590*/  IMAD.SHL.U32 R2, R2, 0x40, RZ ;  /* 0x0000004002027824 */ /* 0x000fe400078e00ff */
[----:B------:R-:W-:-:S04]  /*05a0*/  IMAD R0, R11, R0, R4 ;  /* 0x000000000b007224 */ /* 0x000fc800078e0204 */
[----:B------:R-:W-:-:S04]  /*05b0*/  IMAD.IADD R0, R6, 0x1, R0 ;  /* 0x0000000106007824 */ /* 0x000fc800078e0200 */
[----:B------:R-:W-:Y:S01]  /*05c0*/  IMAD R17, R0, 0x100, R3 ;  /* 0x0000010000117824 */ /* 0x000fe200078e0203 */
[----:B------:R-:W-:-:S04]  /*05d0*/  SHF.R.U32.HI R0, RZ, 0x6, R133 ;  /* 0x00000006ff007819 */ /* 0x000fc80000011685 */
[----:B------:R0:W-:Y:S01]  /*05e0*/  STL [R1+0x8], R17 ;  /* 0x0000081101007387 */ /* 0x0001e20000100800 */
[----:B------:R-:W-:-:S04]  /*05f0*/  SGXT.U32 R0, R0, 0x1 ;  /* 0x000000010000781a */ /* 0x000fc80000000000 */
[C---:B------:R-:W-:Y:S02]  /*0600*/  LOP3.LUT R106, R0.reuse, 0x2, RZ, 0xfc, !PT ;  /* 0x00000002006a7812 */ /* 0x040fe400078efcff */
[C---:B------:R-:W-:Y:S02]  /*0610*/  LOP3.LUT R130, R0.reuse, 0x4, RZ, 0xfc, !PT ;  /* 0x0000000400827812 */ /* 0x040fe400078efcff */
[C---:B------:R-:W-:Y:S02]  /*0620*/  LOP3.LUT R131, R0.reuse, 0x6, RZ, 0xfc, !PT ;  /* 0x0000000600837812 */ /* 0x040fe400078efcff */
[C---:B------:R-:W-:Y:S02]  /*0630*/  LOP3.LUT R132, R0.reuse, 0x8, RZ, 0xfc, !PT ;  /* 0x0000000800847812 */ /* 0x040fe400078efcff */
[C---:B------:R-:W-:Y:S02]  /*0640*/  LOP3.LUT R110, R0.reuse, 0xa, RZ, 0xfc, !PT ;  /* 0x0000000a006e7812 */ /* 0x040fe400078efcff */
[----:B------:R-:W-:-:S02]  /*0650*/  LOP3.LUT R112, R0, 0xc, RZ, 0xfc, !PT ;  /* 0x0000000c00707812 */ /* 0x000fc400078efcff */
        /* <DEDUP_REMOVED lines=20> */
[----:B------:R-:W-:Y:S01]  /*07a0*/  LOP3.LUT R238, R0, 0x3c, RZ, 0xfc, !PT ;  /* 0x0000003c00ee7812 */ /* 0x000fe200078efcff */
[----:B0-----:R-:W-:Y:S06]  /*07b0*/  @P0 BRA `(.L_x_0) ;  /* 0x0000000000540947 */ /* 0x001fec0003800000 */
[----:B------:R-:W-:Y:S01]  /*07c0*/  IMAD.SHL.U32 R3, R133, 0x10, RZ ;  /* 0x0000001085037824 */ /* 0x000fe200078e00ff */
[----:B------:R-:W-:Y:S02]  /*07d0*/  CS2R R24, SRZ ;  /* 0x0000000000187805 */ /* 0x000fe4000001ff00 */
[----:B------:R-:W-:Y:S02]  /*07e0*/  CS2R R26, SRZ ;  /* 0x00000000001a7805 */ /* 0x000fe4000001ff00 */
[----:B------:R-:W-:Y:S02]  /*07f0*/  CS2R R28, SRZ ;  /* 0x00000000001c7805 */ /* 0x000fe4000001ff00 */
[----:B------:R-:W-:Y:S01]  /*0800*/  CS2R R30, SRZ ;  /* 0x00000000001e7805 */ /* 0x000fe2000001ff00 */
[----:B------:R0:W-:Y:S01]  /*0810*/  STL [R1+0x4], R3 ;  /* 0x0000040301007387 */ /* 0x0001e20000100800 */
[----:B------:R-:W-:Y:S02]  /*0820*/  CS2R R32, SRZ ;  /* 0x0000000000207805 */ /* 0x000fe4000001ff00 */
[----:B------:R-:W-:-:S02]  /*0830*/  CS2R R34, SRZ ;  /* 0x0000000000227805 */ /* 0x000fc4000001ff00 */
[----:B------:R-:W-:Y:S02]  /*0840*/  CS2R R36, SRZ ;  /* 0x0000000000247805 */ /* 0x000fe4000001ff00 */
[----:B------:R-:W-:Y:S02]  /*0850*/  CS2R R38, SRZ ;  /* 0x0000000000267805 */ /* 0x000fe4000001ff00 */
[----:B------:R-:W-:Y:S02]  /*0860*/  CS2R R40, SRZ ;  /* 0x0000000000287805 */ /* 0x000fe4000001ff00 */
[----:B------:R-:W-:Y:S02]  /*0870*/  CS2R R42, SRZ ;  /* 0x00000000002a7805 */ /* 0x000fe4000001ff00 */
[----:B------:R-:W-:Y:S02]  /*0880*/  CS2R R44, SRZ ;  /* 0x00000000002c7805 */ /* 0x000fe4000001ff00 */
[----:B------:R-:W-:-:S02]  /*0890*/  CS2R R46, SRZ ;  /* 0x00000000002e7805 */ /* 0x000fc4000001ff00 */
[----:B------:R-:W-:Y:S02]  /*08a0*/  CS2R R48, SRZ ;  /* 0x0000000000307805 */ /* 0x000fe4000001ff00 */
[----:B0-----:R-:W-:Y:S02]  /*08b0*/  LOP3.LUT R3, R3, 0x70, RZ, 0xc0, !PT ;  /* 0x0000007003037812 */ /* 0x001fe400078ec0ff */
[----:B------:R-:W-:Y:S02]  /*08c0*/  CS2R R50, SRZ ;  /* 0x0000000000327805 */ /* 0x000fe4000001ff00 */
[----:B------:R-:W-:Y:S02]  /*08d0*/  CS2R R52, SRZ ;  /* 0x0000000000347805 */ /* 0x000fe4000001ff00 */
[----:B------:R-:W-:Y:S01]  /*08e0*/  CS2R R54, SRZ ;  /* 0x0000000000367805 */ /* 0x000fe2000001ff00 */
[----:B------:R0:W-:Y:S01]  /*08f0*/  STL [R1+0x10], R3 ;  /* 0x0000100301007387 */ /* 0x0001e20000100800 */
[----:B------:R-:W-:Y:S05]  /*0900*/  BRA `(.L_x_1) ;  /* 0x0000009000387947 */ /* 0x000fea0003800000 */
.L_x_0:
[----:B------:R-:W-:Y:S01]  /*0910*/  IABS R10, R24 ;  /* 0x00000018000a7213 */ /* 0x000fe20000000000 */
[C---:B------:R-:W-:Y:S01]  /*0920*/  VIADD R15, R2.reuse, 0x3e ;  /* 0x0000003e020f7836 */ /* 0x040fe20000000000 */
[----:B------:R-:W-:Y:S01]  /*0930*/  IABS R4, R25 ;  /* 0x0000001900047213 */ /* 0x000fe20000000000 */
[C---:B------:R-:W-:Y:S01]  /*0940*/  VIADD R16, R2.reuse, 0x3d ;  /* 0x0000003d02107836 */ /* 0x040fe20000000000 */
[----:B------:R-:W0:Y:S01]  /*0950*/  I2F.RP R3, R10 ;  /* 0x0000000a00037306 */ /* 0x000e220000209400 */
[----:B------:R-:W-:Y:S01]  /*0960*/  ISETP.GE.AND P5, PT, R17, RZ, PT ;  /* 0x000000ff1100720c */ /* 0x000fe20003fa6270 */
[C---:B------:R-:W-:Y:S01]  /*0970*/  VIADD R21, R2.reuse, 0x38 ;  /* 0x0000003802157836 */ /* 0x040fe20000000000 */
[----:B------:R-:W-:Y:S01]  /*0980*/  IABS R12, R15 ;  /* 0x0000000f000c7213 */ /* 0x000fe20000000000 */
[C---:B------:R-:W-:Y:S01]  /*0990*/  VIADD R22, R2.reuse, 0x37 ;  /* 0x0000003702167836 */ /* 0x040fe20000000000 */
[----:B------:R-:W-:Y:S01]  /*09a0*/  IABS R14, R16 ;  /* 0x00000010000e7213 */ /* 0x000fe20000000000 */
[C---:B------:R-:W-:Y:S01]  /*09b0*/  VIADD R23, R2.reuse, 0x36 ;  /* 0x0000003602177836 */ /* 0x040fe20000000000 */
[----:B------:R-:W-:Y:S01]  /*09c0*/  ISETP.GE.AND P4, PT, R15, RZ, PT ;  /* 0x000000ff0f00720c */ /* 0x000fe20003f86270 */
[----:B------:R-:W1:Y:S01]  /*09d0*/  I2F.RP R5, R4 ;  /* 0x0000000400057306 */ /* 0x000e620000209400 */
[C---:B------:R-:W-:Y:S01]  /*09e0*/  VIADD R15, R2.reuse, 0x3c ;  /* 0x0000003c020f7836 */ /* 0x040fe20000000000 */
[----:B------:R-:W-:Y:S01]  /*09f0*/  IABS R18, R22 ;  /* 0x0000001600127213 */ /* 0x000fe20000000000 */
[C---:B------:R-:W-:Y:S01]  /*0a00*/  VIADD R26, R2.reuse, 0x30 ;  /* 0x00000030021a7836 */ /* 0x040fe20000000000 */
[----:B------:R-:W-:Y:S01]  /*0a10*/  IABS R20, R23 ;  /* 0x0000001700147213 */ /* 0x000fe20000000000 */
[C---:B------:R-:W-:Y:S01]  /*0a20*/  VIADD R27, R2.reuse, 0x2f ;  /* 0x0000002f021b7836 */ /* 0x040fe20000000000 */
[----:B------:R-:W-:Y:S01]  /*0a30*/  ULDC UR4, c[0x0][0x240] ;  /* 0x0000900000047ab9 */ /* 0x000fe20000000800 */
[C---:B------:R-:W-:Y:S01]  /*0a40*/  VIADD R28, R2.reuse, 0x2e ;  /* 0x0000002e021c7836 */ /* 0x040fe20000000000 */
[----:B0-----:R-:W0:Y:S01]  /*0a50*/  MUFU.RCP R3, R3 ;  /* 0x0000000300037308 */ /* 0x001e220000001000 */
[C---:B------:R-:W-:Y:S01]  /*0a60*/  VIADD R30, R2.reuse, 0x2d ;  /* 0x0000002d021e7836 */ /* 0x040fe20000000000 */
[----:B------:R-:W-:Y:S01]  /*0a70*/  ULDC UR20, c[0x0][0x238] ;  /* 0x00008e0000147ab9 */ /* 0x000fe20000000800 */
[C---:B------:R-:W-:Y:S01]  /*0a80*/  VIADD R31, R2.reuse, 0x2c ;  /* 0x0000002c021f7836 */ /* 0x040fe20000000000 */
[----:B------:R-:W-:Y:S01]  /*0a90*/  ULDC UR22, c[0x0][0x238] ;  /* 0x00008e0000167ab9 */ /* 0x000fe20000000800 */
[C---:B------:R-:W-:Y:S01]  /*0aa0*/  VIADD R33, R2.reuse, 0x2a ;  /* 0x0000002a02217836 */ /* 0x040fe20000000000 */
[----:B------:R-:W-:Y:S01]  /*0ab0*/  ULDC UR29, c[0x0][0x238] ;  /* 0x00008e00001d7ab9 */ /* 0x000fe20000000800 */
[C---:B------:R-:W-:Y:S01]  /*0ac0*/  VIADD R34, R2.reuse, 0x29 ;  /* 0x0000002902227836 */ /* 0x040fe20000000000 */
[----:B-1----:R-:W1:Y:S01]  /*0ad0*/  MUFU.RCP R5, R5 ;  /* 0x0000000500057308 */ /* 0x002e620000001000 */
[----:B------:R-:W-:Y:S01]  /*0ae0*/  IABS R29, R31 ;  /* 0x0000001f001d7213 */ /* 0x000fe20000000000 */
[----:B------:R-:W-:Y:S01]  /*0af0*/  VIADD R35, R2, 0x28 ;  /* 0x0000002802237836 */ /* 0x000fe20000000000 */
[----:B------:R-:W-:Y:S01]  /*0b00*/  LOP3.LUT R210, R0, 0x7a, RZ, 0xfc, !PT ;  /* 0x0000007a00d27812 */ /* 0x000fe200078efcff */
[----:B------:R-:W-:Y:S01]  /*0b10*/  VIADD R36, R2, 0x27 ;  /* 0x0000002702247836 */ /* 0x000fe20000000000 */
[----:B------:R-:W-:Y:S01]  /*0b20*/  LOP3.LUT R213, R0, 0x74, RZ, 0xfc, !PT ;  /* 0x0000007400d57812 */ /* 0x000fe200078efcff */
[C---:B------:R-:W-:Y:S01]  /*0b30*/  VIADD R37, R2.reuse, 0x26 ;  /* 0x0000002602257836 */ /* 0x040fe20000000000 */
[----:B------:R-:W-:Y:S01]  /*0b40*/  IABS R32, R35 ;  /* 0x0000002300207213 */ /* 0x000fe20000000000 */
[----:B------:R-:W-:Y:S01]  /*0b50*/  VIADD R45, R2, 0x21 ;  /* 0x00000021022d7836 */ /* 0x000fe20000000000 */
[----:B------:R-:W-:Y:S01]  /*0b60*/  LOP3.LUT R216, R0, 0x6c, RZ, 0xfc, !PT ;  /* 0x0000006c00d87812 */ /* 0x000fe200078efcff */
[----:B0-----:R-:W-:Y:S01]  /*0b70*/  VIADD R6, R3, 0xffffffe ;  /* 0x0ffffffe03067836 */ /* 0x001fe20000000000 */
[----:B------:R-:W-:Y:S01]  /*0b80*/  IABS R3, R17 ;  /* 0x0000001100037213 */ /* 0x000fe20000000000 */
[C---:B------:R-:W-:Y:S01]  /*0b90*/  VIADD R43, R2.reuse, 0x22 ;  /* 0x00000022022b7836 */ /* 0x040fe20000000000 */
[----:B------:R-:W-:Y:S01]  /*0ba0*/  IABS R40, R45 ;  /* 0x0000002d00287213 */ /* 0x000fe20000000000 */
[----:B------:R0:W2:Y:S01]  /*0bb0*/  F2I.FTZ.U32.TRUNC.NTZ R7, R6 ;  /* 0x0000000600077305 */ /* 0x0000a2000021f000 */
[----:B------:R-:W-:Y:S01]  /*0bc0*/  VIADD R46, R2, 0x20 ;  /* 0x00000020022e7836 */ /* 0x000fe20000000000 */
[----:B------:R-:W-:Y:S01]  /*0bd0*/  LOP3.LUT R219, R0, 0x66, RZ, 0xfc, !PT ;  /* 0x0000006600db7812 */ /* 0x000fe200078efcff */
[----:B-1----:R-:W-:Y:S01]  /*0be0*/  VIADD R8, R5, 0xffffffe ;  /* 0x0ffffffe05087836 */ /* 0x002fe20000000000 */
[----:B------:R-:W-:Y:S01]  /*0bf0*/  IABS R39, R43 ;  /* 0x0000002b00277213 */ /* 0x000fe20000000000 */
[C---:B------:R-:W-:Y:S01]  /*0c00*/  VIADD R5, R2.reuse, 0x3f ;  /* 0x0000003f02057836 */ /* 0x040fe20000000000 */
[----:B------:R-:W-:Y:S01]  /*0c10*/  IABS R41, R46 ;  /* 0x0000002e00297213 */ /* 0x000fe20000000000 */
[C---:B------:R-:W-:Y:S01]  /*0c20*/  VIADD R47, R2.reuse, 0x1f ;  /* 0x0000001f022f7836 */ /* 0x040fe20000000000 */
[----:B------:R1:W3:Y:S01]  /*0c30*/  F2I.FTZ.U32.TRUNC.NTZ R9, R8 ;  /* 0x0000000800097305 */ /* 0x0002e2000021f000 */
[----:B0-----:R-:W-:Y:S01]  /*0c40*/  IMAD.MOV.U32 R6, RZ, RZ, RZ ;  /* 0x000000ffff067224 */ /* 0x001fe200078e00ff */
[----:B------:R-:W-:Y:S01]  /*0c50*/  ISETP.GE.AND P2, PT, R5, RZ, PT ;  /* 0x000000ff0500720c */ /* 0x000fe20003f46270 */
[C---:B------:R-:W-:Y:S01]  /*0c60*/  VIADD R49, R2.reuse, 0x1e ;  /* 0x0000001e02317836 */ /* 0x040fe20000000000 */
[----:B------:R-:W-:Y:S01]  /*0c70*/  IABS R42, R47 ;  /* 0x0000002f002a7213 */ /* 0x000fe20000000000 */
[----:B------:R-:W-:Y:S01]  /*0c80*/  VIADD R50, R2, 0x1d ;  /* 0x0000001d02327836 */ /* 0x000fe20000000000 */
[----:B------:R-:W-:Y:S01]  /*0c90*/  USHF.L.U32 UR24, UR29, 0x7, URZ ;  /* 0x000000071d187899 */ /* 0x000fe2000800063f */
[--C-:B--2---:R-:W-:Y:S01]  /*0ca0*/  IMAD.MOV R11, RZ, RZ, -R7.reuse ;  /* 0x000000ffff0b7224 */ /* 0x104fe200078e0a07 */
[C---:B------:R-:W-:Y:S01]  /*0cb0*/  LOP3.LUT R222, R0.reuse, 0x60, RZ, 0xfc, !PT ;  /* 0x0000006000de7812 */ /* 0x040fe200078efcff */
[----:B-1----:R-:W-:Y:S01]  /*0cc0*/  IMAD.MOV.U32 R8, RZ, RZ, RZ ;  /* 0x000000ffff087224 */ /* 0x002fe200078e00ff */
[C---:B------:R-:W-:Y:S01]  /*0cd0*/  LOP3.LUT R225, R0.reuse, 0x58, RZ, 0xfc, !PT ;  /* 0x0000005800e17812 */ /* 0x040fe200078efcff */
[----:B------:R-:W-:Y:S01]  /*0ce0*/  IMAD R11, R11, R10, RZ ;  /* 0x0000000a0b0b7224 */ /* 0x000fe200078e02ff */
[----:B------:R-:W-:Y:S01]  /*0cf0*/  LOP3.LUT R228, R0, 0x52, RZ, 0xfc, !PT ;  /* 0x0000005200e47812 */ /* 0x000fe200078efcff */
[----:B------:R-:W-:Y:S01]  /*0d00*/  VIADD R51, R2, 0x1c ;  /* 0x0000001c02337836 */ /* 0x000fe20000000000 */
[C---:B------:R-:W-:Y:S01]  /*0d10*/  LOP3.LUT R231, R0.reuse, 0x4a, RZ, 0xfc, !PT ;  /* 0x0000004a00e77812 */ /* 0x040fe200078efcff */
[----:B------:R-:W-:Y:S01]  /*0d20*/  IMAD.HI.U32 R7, R7, R11, R6 ;  /* 0x0000000b07077227 */ /* 0x000fe200078e0006 */
[C---:B------:R-:W-:Y:S01]  /*0d30*/  LOP3.LUT R234, R0.reuse, 0x44, RZ, 0xfc, !PT ;  /* 0x0000004400ea7812 */ /* 0x040fe200078efcff */
[----:B------:R-:W-:Y:S01]  /*0d40*/  ULDC.64 UR16, c[0x0][0x210] ;  /* 0x0000840000107ab9 */ /* 0x000fe20000000a00 */
[----:B------:R-:W-:Y:S01]  /*0d50*/  IABS R44, R51 ;  /* 0x00000033002c7213 */ /* 0x000fe20000000000 */
[----:B---3--:R-:W-:Y:S01]  /*0d60*/  IMAD.MOV R11, RZ, RZ, -R9 ;  /* 0x000000ffff0b7224 */ /* 0x008fe200078e0a09 */
[----:B------:R-:W-:Y:S01]  /*0d70*/  ULDC UR21, c[0x0][0x238] ;  /* 0x00008e0000157ab9 */ /* 0x000fe20000000800 */
[----:B------:R-:W-:Y:S01]  /*0d80*/  IMAD.HI.U32 R7, R7, R3, RZ ;  /* 0x0000000307077227 */ /* 0x000fe200078e00ff */
[----:B------:R-:W-:Y:S01]  /*0d90*/  UIADD3 UR18, UR60, 0x2000, URZ ;  /* 0x000020003c127890 */ /* 0x000fe2000fffe03f */
[C---:B------:R-:W-:Y:S01]  /*0da0*/  LOP3.LUT R211, R0.reuse, 0x78, RZ, 0xfc, !PT ;  /* 0x0000007800d37812 */ /* 0x040fe200078efcff */
[----:B------:R-:W-:Y:S01]  /*0db0*/  ULDC UR23, c[0x0][0x238] ;  /* 0x00008e0000177ab9 */ /* 0x000fe20000000800 */
[----:B------:R-:W-:Y:S01]  /*0dc0*/  IMAD.MOV R7, RZ, RZ, -R7 ;  /* 0x000000ffff077224 */ /* 0x000fe200078e0a07 */
[----:B------:R-:W-:Y:S01]  /*0dd0*/  LOP3.LUT R214, R0, 0x72, RZ, 0xfc, !PT ;  /* 0x0000007200d67812 */ /* 0x000fe200078efcff */
[----:B------:R-:W-:Y:S01]  /*0de0*/  VIADD R52, R2, 0x1a ;  /* 0x0000001a02347836 */ /* 0x000fe20000000000 */
[----:B------:R-:W-:Y:S01]  /*0df0*/  LOP3.LUT R217, R0, 0x6a, RZ, 0xfc, !PT ;  /* 0x0000006a00d97812 */ /* 0x000fe200078efcff */
[----:B------:R-:W-:Y:S01]  /*0e00*/  IMAD R3, R10, R7, R3 ;  /* 0x000000070a037224 */ /* 0x000fe200078e0203 */
[----:B------:R-:W-:Y:S01]  /*0e10*/  LOP3.LUT R220, R0, 0x64, RZ, 0xfc, !PT ;  /* 0x0000006400dc7812 */ /* 0x000fe200078efcff */
[----:B------:R-:W-:Y:S01]  /*0e20*/  IMAD R7, R11, R4, RZ ;  /* 0x000000040b077224 */ /* 0x000fe200078e02ff */
[----:B------:R-:W-:Y:S01]  /*0e30*/  IABS R11, R5 ;  /* 0x00000005000b7213 */ /* 0x000fe20000000000 */
[----:B------:R-:W-:Y:S01]  /*0e40*/  VIADD R54, R2, 0x16 ;  /* 0x0000001602367836 */ /* 0x000fe20000000000 */
[----:B------:R-:W-:Y:S01]  /*0e50*/  ISETP.GT.U32.AND P0, PT, R10, R3, PT ;  /* 0x000000030a00720c */ /* 0x000fe20003f04070 */
[----:B------:R-:W-:Y:S01]  /*0e60*/  IMAD.HI.U32 R9, R9, R7, R8 ;  /* 0x0000000709097227 */ /* 0x000fe200078e0008 */
[----:B------:R-:W-:Y:S01]  /*0e70*/  IABS R48, R52 ;  /* 0x0000003400307213 */ /* 0x000fe20000000000 */
[----:B------:R-:W-:Y:S01]  /*0e80*/  USHF.R.U32.HI UR18, URZ, 0x4, UR18 ;  /* 0x000000043f127899 */ /* 0x000fe20008011612 */
[----:B------:R-:W-:Y:S01]  /*0e90*/  LOP3.LUT R223, R0, 0x5c, RZ, 0xfc, !PT ;  /* 0x0000005c00df7812 */ /* 0x000fe200078efcff */
[----:B------:R-:W-:Y:S01]  /*0ea0*/  VIADD R56, R2, 0x15 ;  /* 0x0000001502387836 */ /* 0x000fe20000000000 */
[C---:B------:R-:W-:Y:S01]  /*0eb0*/  LOP3.LUT R209, R0.reuse, 0x7c, RZ, 0xfc, !PT ;  /* 0x0000007c00d17812 */ /* 0x040fe200078efcff */
[C---:B------:R-:W-:Y:S01]  /*0ec0*/  IMAD.HI.U32 R6, R9.reuse, R11, RZ ;  /* 0x0000000b09067227 */ /* 0x040fe200078e00ff */
[C---:B------:R-:W-:Y:S01]  /*0ed0*/  LOP3.LUT R226, R0.reuse, 0x56, RZ, 0xfc, !PT ;  /* 0x0000005600e27812 */ /* 0x040fe200078efcff */
[----:B------:R-:W-:Y:S01]  /*0ee0*/  USHF.R.U32.HI UR28, URZ, 0x4, UR60 ;  /* 0x000000043f1c7899 */ /* 0x000fe2000801163c */
[C---:B------:R-:W-:Y:S01]  /*0ef0*/  LOP3.LUT R212, R0.reuse, 0x76, RZ, 0xfc, !PT ;  /* 0x0000007600d47812 */ /* 0x040fe200078efcff */
[----:B------:R-:W-:Y:S01]  /*0f00*/  IMAD.HI.U32 R7, R9, R12, RZ ;  /* 0x0000000c09077227 */ /* 0x000fe200078e00ff */
[C---:B------:R-:W-:Y:S01]  /*0f10*/  LOP3.LUT R229, R0.reuse, 0x50, RZ, 0xfc, !PT ;  /* 0x0000005000e57812 */ /* 0x040fe200078efcff */
[----:B------:R-:W-:Y:S01]  /*0f20*/  USGXT.U32 UR30, UR18, 0xe ;  /* 0x0000000e121e789a */ /* 0x000fe20008000000 */
[C---:B------:R-:W-:Y:S01]  /*0f30*/  LOP3.LUT R215, R0.reuse, 0x70, RZ, 0xfc, !PT ;  /* 0x0000007000d77812 */ /* 0x040fe200078efcff */
[----:B------:R-:W-:Y:S01]  /*0f40*/  IMAD.MOV R6, RZ, RZ, -R6 ;  /* 0x000000ffff067224 */ /* 0x000fe200078e0a06 */
[C---:B------:R-:W-:Y:S01]  /*0f50*/  LOP3.LUT R232, R0.reuse, 0x48, RZ, 0xfc, !PT ;  /* 0x0000004800e87812 */ /* 0x040fe200078efcff */
[----:B------:R-:W-:Y:S01]  /*0f60*/  IMAD.MOV R13, RZ, RZ, -R7 ;  /* 0x000000ffff0d7224 */ /* 0x000fe200078e0a07 */
[----:B------:R-:W-:Y:S01]  /*0f70*/  LOP3.LUT R218, R0, 0x68, RZ, 0xfc, !PT ;  /* 0x0000006800da7812 */ /* 0x000fe200078efcff */
[----:B------:R-:W-:Y:S01]  /*0f80*/  IMAD R7, R4, R6, R11 ;  /* 0x0000000604077224 */ /* 0x000fe200078e020b */
[----:B------:R-:W-:Y:S01]  /*0f90*/  LOP3.LUT R236, R0, 0x42, RZ, 0xfc, !PT ;  /* 0x0000004200ec7812 */ /* 0x000fe200078efcff */
[----:B------:R-:W-:Y:S01]  /*0fa0*/  @!P0 IMAD.IADD R3, R3, 0x1, -R10 ;  /* 0x0000000103038824 */ /* 0x000fe200078e0a0a */
[----:B------:R-:W-:Y:S01]  /*0fb0*/  ISETP.GE.AND P0, PT, R16, RZ, PT ;  /* 0x000000ff1000720c */ /* 0x000fe20003f06270 */
[C---:B------:R-:W-:Y:S01]  /*0fc0*/  IMAD R6, R4.reuse, R13, R12 ;  /* 0x0000000d04067224 */ /* 0x040fe200078e020c */
[----:B------:R-:W-:Y:S01]  /*0fd0*/  ISETP.GT.U32.AND P1, PT, R4, R7, PT ;  /* 0x000000070400720c */ /* 0x000fe20003f24070 */
[----:B------:R-:W-:Y:S01]  /*0fe0*/  IMAD.HI.U32 R8, R9, R14, RZ ;  /* 0x0000000e09087227 */ /* 0x000fe200078e00ff */
[----:B------:R-:W-:Y:S01]  /*0ff0*/  ISETP.GT.U32.AND P3, PT, R10, R3, PT ;  /* 0x000000030a00720c */ /* 0x000fe20003f64070 */
[----:B------:R-:W-:Y:S01]  /*1000*/  USGXT.U32 UR28, UR28, 0xe ;  /* 0x0000000e1c1c789a */ /* 0x000fe20008000000 */
[----:B------:R-:W-:Y:S01]  /*1010*/  ISETP.GT.U32.AND P6, PT, R4, R6, PT ;  /* 0x000000060400720c */ /* 0x000fe20003fc4070 */
[----:B------:R-:W-:Y:S01]  /*1020*/  IMAD.MOV R11, RZ, RZ, -R8 ;  /* 0x000000ffff0b7224 */ /* 0x000fe200078e0a08 */
[----:B------:R-:W-:Y:S01]  /*1030*/  IABS R8, R15 ;  /* 0x0000000f00087213 */ /* 0x000fe20000000000 */
[----:B------:R-:W-:Y:S01]  /*1040*/  VIADD R16, R2, 0x3a ;  /* 0x0000003a02107836 */ /* 0x000fe20000000000 */
[----:B------:R-:W-:Y:S01]  /*1050*/  LOP3.LUT R221, R0, 0x62, RZ, 0xfc, !PT ;  /* 0x0000006200dd7812 */ /* 0x000fe200078efcff */
[----:B------:R-:W-:Y:S01]  /*1060*/  IMAD R11, R4, R11, R14 ;  /* 0x0000000b040b7224 */ /* 0x000fe200078e020e */
[----:B------:R-:W-:Y:S01]  /*1070*/  LOP3.LUT R224, R0, 0x5a, RZ, 0xfc, !PT ;  /* 0x0000005a00e07812 */ /* 0x000fe200078efcff */
[----:B------:R-:W-:Y:S01]  /*1080*/  VIADD R14, R2, 0x3b ;  /* 0x0000003b020e7836 */ /* 0x000fe20000000000 */
[----:B------:R-:W-:Y:S01]  /*1090*/  IABS R12, R16 ;  /* 0x00000010000c7213 */ /* 0x000fe20000000000 */
[----:B------:R-:W-:Y:S01]  /*10a0*/  @!P1 IMAD.IADD R7, R7, 0x1, -R4 ;  /* 0x0000000107079824 */ /* 0x000fe200078e0a04 */
[----:B------:R-:W-:Y:S01]  /*10b0*/  LOP3.LUT R227, R0, 0x54, RZ, 0xfc, !PT ;  /* 0x0000005400e37812 */ /* 0x000fe200078efcff */
[----:B------:R-:W-:Y:S01]  /*10c0*/  @!P3 IMAD.IADD R3, R3, 0x1, -R10 ;  /* 0x000000010303b824 */ /* 0x000fe200078e0a0a */
[----:B------:R-:W-:Y:S01]  /*10d0*/  IABS R13, R14 ;  /* 0x0000000e000d7213 */ /* 0x000fe20000000000 */
[C---:B------:R-:W-:Y:S01]  /*10e0*/  IMAD.HI.U32 R5, R9.reuse, R8, RZ ;  /* 0x0000000809057227 */ /* 0x040fe200078e00ff */
[----:B------:R-:W-:Y:S01]  /*10f0*/  ISETP.NE.AND P3, PT, R24, RZ, PT ;  /* 0x000000ff1800720c */ /* 0x000fe20003f65270 */
[----:B------:R-:W-:Y:S01]  /*1100*/  ULDC UR19, c[0x0][0x23c] ;  /* 0x00008f0000137ab9 */ /* 0x000fe20000000800 */
[----:B------:R-:W-:Y:S01]  /*1110*/  LOP3.LUT R230, R0, 0x4c, RZ, 0xfc, !PT ;  /* 0x0000004c00e67812 */ /* 0x000fe200078efcff */
[----:B------:R-:W-:Y:S01]  /*1120*/  @!P6 IMAD.IADD R6, R6, 0x1, -R4 ;  /* 0x000000010606e824 */ /* 0x000fe200078e0a04 */
[----:B------:R-:W-:Y:S01]  /*1130*/  ISETP.GT.U32.AND P6, PT, R4, R7, PT ;  /* 0x000000070400720c */ /* 0x000fe20003fc4070 */
[----:B------:R-:W-:Y:S01]  /*1140*/  IMAD.MOV R5, RZ, RZ, -R5 ;  /* 0x000000ffff057224 */ /* 0x000fe200078e0a05 */
[----:B------:R-:W-:Y:S01]  /*1150*/  LOP3.LUT R233, R0, 0x46, RZ, 0xfc, !PT ;  /* 0x0000004600e97812 */ /* 0x000fe200078efcff */
[----:B------:R-:W-:Y:S01]  /*1160*/  @!P5 IMAD.MOV R3, RZ, RZ, -R3 ;  /* 0x000000ffff03d224 */ /* 0x000fe200078e0a03 */
[C---:B------:R-:W-:Y:S01]  /*1170*/  ISETP.GT.U32.AND P5, PT, R4.reuse, R11, PT ;  /* 0x0000000b0400720c */ /* 0x040fe20003fa4070 */
[C---:B------:R-:W-:Y:S01]  /*1180*/  IMAD R8, R4.reuse, R5, R8 ;  /* 0x0000000504087224 */ /* 0x040fe200078e0208 */
[----:B------:R-:W-:Y:S01]  /*1190*/  ISETP.GT.U32.AND P1, PT, R4, R6, PT ;  /* 0x000000060400720c */ /* 0x000fe20003f24070 */
[----:B------:R-:W-:Y:S01]  /*11a0*/  IMAD.HI.U32 R5, R9, R13, RZ ;  /* 0x0000000d09057227 */ /* 0x000fe200078e00ff */
[----:B------:R-:W-:Y:S01]  /*11b0*/  UIADD3 UR18, UP1, UR30, 0x2, URZ ;  /* 0x000000021e127890 */ /* 0x000fe2000ff3e03f */
[----:B------:R-:W-:-:S02]  /*11c0*/  @!P3 LOP3.LUT R3, RZ, R24, RZ, 0x33, !PT ;  /* 0x00000018ff03b212 */ /* 0x000fc400078e33ff */
[----:B------:R-:W-:Y:S01]  /*11d0*/  IMAD.MOV R5, RZ, RZ, -R5 ;  /* 0x000000ffff057224 */ /* 0x000fe200078e0a05 */
[----:B------:R-:W-:Y:S01]  /*11e0*/  ISETP.GE.AND P3, PT, R15, RZ, PT ;  /* 0x000000ff0f00720c */ /* 0x000fe20003f66270 */
[--C-:B------:R-:W-:Y:S01]  /*11f0*/  @!P6 IMAD.IADD R7, R7, 0x1, -R4.reuse ;  /* 0x000000010707e824 */ /* 0x100fe200078e0a04 */
[C---:B------:R-:W-:Y:S01]  /*1200*/  ISETP.GT.U32.AND P6, PT, R4.reuse, R8, PT ;  /* 0x000000080400720c */ /* 0x040fe20003fc4070 */
[----:B------:R-:W-:Y:S01]  /*1210*/  IMAD R13, R4, R5, R13 ;  /* 0x00000005040d7224 */ /* 0x000fe200078e020d */
[----:B------:R-:W-:Y:S01]  /*1220*/  LEA.HI R208, R133, 0x7e, RZ, 0x1a ;  /* 0x0000007e85d07811 */ /* 0x000fe200078fd0ff */
[----:B------:R-:W-:Y:S01]  /*1230*/  @!P5 IMAD.IADD R11, R11, 0x1, -R4 ;  /* 0x000000010b0bd824 */ /* 0x000fe200078e0a04 */
[----:B------:R-:W-:Y:S01]  /*1240*/  ISETP.GE.AND P5, PT, R16, RZ, PT ;  /* 0x000000ff1000720c */ /* 0x000fe20003fa6270 */
[----:B------:R-:W-:Y:S01]  /*1250*/  IMAD.MOV.U32 R5, RZ, RZ, R7 ;  /* 0x000000ffff057224 */ /* 0x000fe200078e0007 */
[----:B------:R-:W-:Y:S01]  /*1260*/  IABS R16, R21 ;  /* 0x0000001500107213 */ /* 0x000fe20000000000 */
[----:B------:R-:W-:Y:S01]  /*1270*/  IMAD.HI.U32 R10, R9, R12, RZ ;  /* 0x0000000c090a7227 */ /* 0x000fe200078e00ff */
[----:B------:R-:W-:-:S02]  /*1280*/  LEA.HI R207, R133, 0x6e, RZ, 0x1a ;  /* 0x0000006e85cf7811 */ /* 0x000fc400078fd0ff */
[----:B------:R-:W-:Y:S01]  /*1290*/  LEA.HI R206, R133, 0x5e, RZ, 0x1a ;  /* 0x0000005e85ce7811 */ /* 0x000fe200078fd0ff */
[----:B------:R-:W-:Y:S01]  /*12a0*/  @!P2 IMAD.MOV R5, RZ, RZ, -R5 ;  /* 0x000000ffff05a224 */ /* 0x000fe200078e0a05 */
[----:B------:R-:W-:Y:S01]  /*12b0*/  ISETP.GT.U32.AND P2, PT, R4, R11, PT ;  /* 0x0000000b0400720c */ /* 0x000fe20003f44070 */
[----:B------:R-:W-:Y:S01]  /*12c0*/  @!P1 IMAD.IADD R6, R6, 0x1, -R4 ;  /* 0x0000000106069824 */ /* 0x000fe200078e0a04 */
[----:B------:R-:W-:Y:S01]  /*12d0*/  ISETP.GE.AND P1, PT, R14, RZ, PT ;  /* 0x000000ff0e00720c */ /* 0x000fe20003f26270 */
[----:B------:R-:W-:Y:S01]  /*12e0*/  IMAD.MOV R15, RZ, RZ, -R10 ;  /* 0x000000ffff0f7224 */ /* 0x000fe200078e0a0a */
[----:B------:R-:W-:Y:S01]  /*12f0*/  LOP3.LUT R237, R0, 0x40, RZ, 0xfc, !PT ;  /* 0x0000004000ed7812 */ /* 0x000fe200078efcff */
[----:B------:R-:W-:Y:S02]  /*1300*/  @!P6 IMAD.IADD R8, R8, 0x1, -R4 ;  /* 0x000000010808e824 */ /* 0x000fe400078e0a04 */
[C---:B------:R-:W-:Y:S02]  /*1310*/  IMAD R10, R4.reuse, R15, R12 ;  /* 0x0000000f040a7224 */ /* 0x040fe400078e020c */
[----:B------:R-:W-:Y:S01]  /*1320*/  @!P4 IMAD.MOV R6, RZ, RZ, -R6 ;  /* 0x000000ffff06c224 */ /* 0x000fe200078e0a06 */
[----:B------:R-:W-:Y:S01]  /*1330*/  ISETP.GT.U32.AND P4, PT, R4, R13, PT ;  /* 0x0000000d0400720c */ /* 0x000fe20003f84070 */
[----:B------:R-:W-:Y:S01]  /*1340*/  VIADD R14, R2, 0x39 ;  /* 0x00000039020e7836 */ /* 0x000fe20000000000 */
[C---:B------:R-:W-:Y:S01]  /*1350*/  ISETP.GT.U32.AND P6, PT, R4.reuse, R8, PT ;  /* 0x000000080400720c */ /* 0x040fe20003fc4070 */
[----:B------:R-:W-:Y:S01]  /*1360*/  @!P2 IMAD.IADD R11, R11, 0x1, -R4 ;  /* 0x000000010b0ba824 */ /* 0x000fe200078e0a04 */
[----:B------:R-:W-:Y:S01]  /*1370*/  ISETP.GT.U32.AND P2, PT, R4, R10, PT ;  /* 0x0000000a0400720c */ /* 0x000fe20003f44070 */
[----:B------:R-:W-:Y:S01]  /*1380*/  IMAD.HI.U32 R15, R9, R18, RZ ;  /* 0x00000012090f7227 */ /* 0x000fe200078e00ff */
[----:B------:R-:W-:-:S03]  /*1390*/  IABS R12, R14 ;  /* 0x0000000e000c7213 */ /* 0x000fc60000000000 */
[----:B------:R-:W-:Y:S02]  /*13a0*/  IMAD.MOV R19, RZ, RZ, -R15 ;  /* 0x000000ffff137224 */ /* 0x000fe400078e0a0f */
[----:B------:R-:W-:-:S04]  /*13b0*/  IMAD.HI.U32 R7, R9, R12, RZ ;  /* 0x0000000c09077227 */ /* 0x000fc800078e00ff */
[--C-:B------:R-:W-:Y:S02]  /*13c0*/  @!P4 IMAD.IADD R13, R13, 0x1, -R4.reuse ;  /* 0x000000010d0dc824 */ /* 0x100fe400078e0a04 */
[----:B------:R-:W-:Y:S02]  /*13d0*/  IMAD.MOV R7, RZ, RZ, -R7 ;  /* 0x000000ffff077224 */ /* 0x000fe400078e0a07 */
[--C-:B------:R-:W-:Y:S01]  /*13e0*/  @!P6 IMAD.IADD R8, R8, 0x1, -R4.reuse ;  /* 0x000000010808e824 */ /* 0x100fe200078e0a04 */
[----:B------:R-:W-:Y:S01]  /*13f0*/  ISETP.GE.AND P6, PT, R14, RZ, PT ;  /* 0x000000ff0e00720c */ /* 0x000fe20003fc6270 */
[----:B------:R-:W-:Y:S01]  /*1400*/  @!P2 IMAD.IADD R10, R10, 0x1, -R4 ;  /* 0x000000010a0aa824 */ /* 0x000fe200078e0a04 */
[C---:B------:R-:W-:Y:S01]  /*1410*/  ISETP.GT.U32.AND P2, PT, R4.reuse, R13, PT ;  /* 0x0000000d0400720c */ /* 0x040fe20003f44070 */
[----:B------:R-:W-:Y:S02]  /*1420*/  IMAD R12, R4, R7, R12 ;  /* 0x00000007040c7224 */ /* 0x000fe400078e020c */
[----:B------:R-:W-:-:S03]  /*1430*/  IMAD.HI.U32 R14, R9, R16, RZ ;  /* 0x00000010090e7227 */ /* 0x000fc600078e00ff */
[C---:B------:R-:W-:Y:S01]  /*1440*/  ISETP.GT.U32.AND P4, PT, R4.reuse, R12, PT ;  /* 0x0000000c0400720c */ /* 0x040fe20003f84070 */
[----:B------:R-:W-:Y:S02]  /*1450*/  IMAD.MOV.U32 R7, RZ, RZ, R11 ;  /* 0x000000ffff077224 */ /* 0x000fe400078e000b */
[----:B------:R-:W-:Y:S02]  /*1460*/  IMAD.MOV R17, RZ, RZ, -R14 ;  /* 0x000000ffff117224 */ /* 0x000fe400078e0a0e */
[----:B------:R-:W-:Y:S01]  /*1470*/  @!P0 IMAD.MOV R7, RZ, RZ, -R7 ;  /* 0x000000ffff078224 */ /* 0x000fe200078e0a07 */
[C---:B------:R-:W-:Y:S01]  /*1480*/  ISETP.GT.U32.AND P0, PT, R4.reuse, R10, PT ;  /* 0x0000000a0400720c */ /* 0x040fe20003f04070 */
[----:B------:R-:W-:Y:S02]  /*1490*/  IMAD R15, R4, R17, R16 ;  /* 0x00000011040f7224 */ /* 0x000fe400078e0210 */
[----:B------:R-:W-:-:S04]  /*14a0*/  IMAD.HI.U32 R11, R9, R20, RZ ;  /* 0x00000014090b7227 */ /* 0x000fc800078e00ff */
[----:B------:R-:W-:Y:S01]  /*14b0*/  @!P2 IMAD.IADD R13, R13, 0x1, -R4 ;  /* 0x000000010d0da824 */ /* 0x000fe200078e0a04 */
[C---:B------:R-:W-:Y:S01]  /*14c0*/  ISETP.GT.U32.AND P2, PT, R4.reuse, R15, PT ;  /* 0x0000000f0400720c */ /* 0x040fe20003f44070 */
[----:B------:R-:W-:Y:S02]  /*14d0*/  IMAD.MOV R11, RZ, RZ, -R11 ;  /* 0x000000ffff0b7224 */ /* 0x000fe400078e0a0b */
[C---:B------:R-:W-:Y:S02]  /*14e0*/  IMAD R14, R4.reuse, R19, R18 ;  /* 0x00000013040e7224 */ /* 0x040fe400078e0212 */
[----:B------:R-:W-:Y:S02]  /*14f0*/  IMAD R17, R4, R11, R20 ;  /* 0x0000000b04117224 */ /* 0x000fe400078e0214 */
[----:B------:R-:W-:Y:S01]  /*1500*/  @!P0 IMAD.IADD R10, R10, 0x1, -R4 ;  /* 0x000000010a0a8824 */ /* 0x000fe200078e0a04 */
[----:B------:R-:W-:Y:S01]  /*1510*/  ISETP.GT.U32.AND P0, PT, R4, R14, PT ;  /* 0x0000000e0400720c */ /* 0x000fe20003f04070 */
[----:B------:R-:W-:-:S02]  /*1520*/  VIADD R18, R2, 0x35 ;  /* 0x0000003502127836 */ /* 0x000fc40000000000 */
[----:B------:R-:W-:Y:S01]  /*1530*/  @!P5 IMAD.MOV R10, RZ, RZ, -R10 ;  /* 0x000000ffff0ad224 */ /* 0x000fe200078e0a0a */
[----:B------:R-:W-:Y:S01]  /*1540*/  ISETP.GT.U32.AND P5, PT, R4, R17, PT ;  /* 0x000000110400720c */ /* 0x000fe20003fa4070 */
[--C-:B------:R-:W-:Y:S01]  /*1550*/  @!P4 IMAD.IADD R12, R12, 0x1, -R4.reuse ;  /* 0x000000010c0cc824 */ /* 0x100fe200078e0a04 */
[----:B------:R-:W-:Y:S01]  /*1560*/  IABS R16, R18 ;  /* 0x0000001200107213 */ /* 0x000fe20000000000 */
[----:B------:R-:W-:Y:S02]  /*1570*/  @!P2 IMAD.IADD R15, R15, 0x1, -R4 ;  /* 0x000000010f0fa824 */ /* 0x000fe400078e0a04 */
[----:B------:R-:W-:Y:S01]  /*1580*/  @!P3 IMAD.MOV R8, RZ, RZ, -R8 ;  /* 0x000000ffff08b224 */ /* 0x000fe200078e0a08 */
[----:B------:R-:W-:Y:S01]  /*1590*/  ISETP.GT.U32.AND P4, PT, R4, R12, PT ;  /* 0x0000000c0400720c */ /* 0x000fe20003f84070 */
[----:B------:R-:W-:Y:S01]  /*15a0*/  IMAD.MOV.U32 R11, RZ, RZ, R13 ;  /* 0x000000ffff0b7224 */ /* 0x000fe200078e000d */
[----:B------:R-:W-:Y:S01]  /*15b0*/  ISETP.GE.AND P3, PT, R21, RZ, PT ;  /* 0x000000ff1500720c */ /* 0x000fe20003f66270 */
[----:B------:R-:W-:Y:S01]  /*15c0*/  VIADD R21, R2, 0x34 ;  /* 0x0000003402157836 */ /* 0x000fe20000000000 */
[----:B------:R-:W-:Y:S01]  /*15d0*/  ISETP.GT.U32.AND P2, PT, R4, R15, PT ;  /* 0x0000000f0400720c */ /* 0x000fe20003f44070 */
[----:B------:R-:W-:-:S03]  /*15e0*/  IMAD.HI.U32 R13, R9, R16, RZ ;  /* 0x00000010090d7227 */ /* 0x000fc600078e00ff */
[----:B------:R-:W-:Y:S01]  /*15f0*/  IABS R19, R21 ;  /* 0x0000001500137213 */ /* 0x000fe20000000000 */
[--C-:B------:R-:W-:Y:S02]  /*1600*/  @!P5 IMAD.IADD R17, R17, 0x1, -R4.reuse ;  /* 0x000000011111d824 */ /* 0x100fe400078e0a04 */
[----:B------:R-:W-:Y:S02]  /*1610*/  IMAD.MOV R13, RZ, RZ, -R13 ;  /* 0x000000ffff0d7224 */ /* 0x000fe400078e0a0d */
[----:B------:R-:W-:Y:S01]  /*1620*/  @!P0 IMAD.IADD R14, R14, 0x1, -R4 ;  /* 0x000000010e0e8824 */ /* 0x000fe200078e0a04 */
[C---:B------:R-:W-:Y:S01]  /*1630*/  ISETP.GT.U32.AND P5, PT, R4.reuse, R17, PT ;  /* 0x000000110400720c */ /* 0x040fe20003fa4070 */
[----:B------:R-:W-:Y:S02]  /*1640*/  IMAD R16, R4, R13, R16 ;  /* 0x0000000d04107224 */ /* 0x000fe400078e0210 */
[----:B------:R-:W-:Y:S01]  /*1650*/  @!P4 IMAD.IADD R12, R12, 0x1, -R4 ;  /* 0x000000010c0cc824 */ /* 0x000fe200078e0a04 */
[----:B------:R-:W-:Y:S01]  /*1660*/  ISETP.GE.AND P4, PT, R23, RZ, PT ;  /* 0x000000ff1700720c */ /* 0x000fe20003f86270 */
[----:B------:R-:W-:Y:S01]  /*1670*/  IMAD.HI.U32 R13, R9, R19, RZ ;  /* 0x00000013090d7227 */ /* 0x000fe200078e00ff */
[----:B------:R-:W-:-:S03]  /*1680*/  ISETP.GT.U32.AND P0, PT, R4, R14, PT ;  /* 0x0000000e0400720c */ /* 0x000fc60003f04070 */
[----:B------:R-:W-:Y:S01]  /*1690*/  @!P2 IMAD.IADD R15, R15, 0x1, -R4 ;  /* 0x000000010f0fa824 */ /* 0x000fe200078e0a04 */
[----:B------:R-:W-:Y:S01]  /*16a0*/  ISETP.GE.AND P2, PT, R18, RZ, PT ;  /* 0x000000ff1200720c */ /* 0x000fe20003f46270 */
[----:B------:R-:W-:Y:S02]  /*16b0*/  VIADD R23, R2, 0x33 ;  /* 0x0000003302177836 */ /* 0x000fe40000000000 */
[----:B------:R-:W-:Y:S01]  /*16c0*/  @!P6 IMAD.MOV R12, RZ, RZ, -R12 ;  /* 0x000000ffff0ce224 */ /* 0x000fe200078e0a0c */
[C---:B------:R-:W-:Y:S01]  /*16d0*/  ISETP.GT.U32.AND P6, PT, R4.reuse, R16, PT ;  /* 0x000000100400720c */ /* 0x040fe20003fc4070 */
[----:B------:R-:W-:Y:S01]  /*16e0*/  IMAD.MOV R18, RZ, RZ, -R13 ;  /* 0x000000ffff127224 */ /* 0x000fe200078e0a0d */
[----:B------:R-:W-:Y:S01]  /*16f0*/  IABS R20, R23 ;  /* 0x0000001700147213 */ /* 0x000fe20000000000 */
[----:B------:R-:W-:Y:S02]  /*1700*/  @!P5 IMAD.IADD R17, R17, 0x1, -R4 ;  /* 0x000000011111d824 */ /* 0x000fe400078e0a04 */
[----:B------:R-:W-:-:S02]  /*1710*/  IMAD R19, R4, R18, R19 ;  /* 0x0000001204137224 */ /* 0x000fc400078e0213 */
[----:B------:R-:W-:-:S03]  /*1720*/  IMAD.HI.U32 R13, R9, R20, RZ ;  /* 0x00000014090d7227 */ /* 0x000fc600078e00ff */
[----:B------:R-:W-:Y:S01]  /*1730*/  ISETP.GT.U32.AND P5, PT, R4, R19, PT ;  /* 0x000000130400720c */ /* 0x000fe20003fa4070 */
[--C-:B------:R-:W-:Y:S01]  /*1740*/  @!P0 IMAD.IADD R14, R14, 0x1, -R4.reuse ;  /* 0x000000010e0e8824 */ /* 0x100fe200078e0a04 */
[----:B------:R-:W-:Y:S01]  /*1750*/  ISETP.GE.AND P0, PT, R21, RZ, PT ;  /* 0x000000ff1500720c */ /* 0x000fe20003f06270 */
[----:B------:R-:W-:Y:S02]  /*1760*/  IMAD.MOV R21, RZ, RZ, -R13 ;  /* 0x000000ffff157224 */ /* 0x000fe400078e0a0d */
[----:B------:R-:W-:Y:S02]  /*1770*/  @!P6 IMAD.IADD R16, R16, 0x1, -R4 ;  /* 0x000000011010e824 */ /* 0x000fe400078e0a04 */
[----:B------:R-:W-:Y:S02]  /*1780*/  IMAD.MOV.U32 R13, RZ, RZ, R15 ;  /* 0x000000ffff0d7224 */ /* 0x000fe400078e000f */
[C---:B------:R-:W-:Y:S01]  /*1790*/  IMAD R18, R4.reuse, R21, R20 ;  /* 0x0000001504127224 */ /* 0x040fe200078e0214 */
[----:B------:R-:W-:Y:S01]  /*17a0*/  ISETP.GT.U32.AND P6, PT, R4, R16, PT ;  /* 0x000000100400720c */ /* 0x000fe20003fc4070 */
[----:B------:R-:W-:-:S02]  /*17b0*/  IMAD.MOV.U32 R15, RZ, RZ, R17 ;  /* 0x000000ffff0f7224 */ /* 0x000fc400078e0011 */
[----:B------:R-:W-:Y:S02]  /*17c0*/  VIADD R24, R2, 0x32 ;  /* 0x0000003202187836 */ /* 0x000fe40000000000 */
[----:B------:R-:W-:Y:S01]  /*17d0*/  @!P4 IMAD.MOV R15, RZ, RZ, -R15 ;  /* 0x000000ffff0fc224 */ /* 0x000fe200078e0a0f */
[----:B------:R-:W-:Y:S01]  /*17e0*/  ISETP.GT.U32.AND P4, PT, R4, R18, PT ;  /* 0x000000120400720c */ /* 0x000fe20003f84070 */
[--C-:B------:R-:W-:Y:S02]  /*17f0*/  @!P5 IMAD.IADD R19, R19, 0x1, -R4.reuse ;  /* 0x000000011313d824 */ /* 0x100fe400078e0a04 */
[----:B------:R-:W-:Y:S01]  /*1800*/  @!P1 IMAD.MOV R11, RZ, RZ, -R11 ;  /* 0x000000ffff0b9224 */ /* 0x000fe200078e0a0b */
[----:B------:R-:W-:Y:S01]  /*1810*/  ISETP.GE.AND P1, PT, R22, RZ, PT ;  /* 0x000000ff1600720c */ /* 0x000fe20003f26270 */
[----:B------:R-:W-:Y:S01]  /*1820*/  VIADD R20, R2, 0x31 ;  /* 0x0000003102147836 */ /* 0x000fe20000000000 */
[----:B------:R-:W-:Y:S01]  /*1830*/  IABS R22, R24 ;  /* 0x0000001800167213 */ /* 0x000fe20000000000 */
[----:B------:R-:W-:Y:S01]  /*1840*/  @!P6 IMAD.IADD R16, R16, 0x1, -R4 ;  /* 0x000000011010e824 */ /* 0x000fe200078e0a04 */
[----:B------:R-:W-:Y:S01]  /*1850*/  ISETP.GT.U32.AND P5, PT, R4, R19, PT ;  /* 0x000000130400720c */ /* 0x000fe20003fa4070 */
[----:B------:R-:W-:Y:S01]  /*1860*/  @!P3 IMAD.MOV R13, RZ, RZ, -R13 ;  /* 0x000000ffff0db224 */ /* 0x000fe200078e0a0d */
[----:B------:R-:W-:Y:S01]  /*1870*/  ISETP.GE.AND P6, PT, R20, RZ, PT ;  /* 0x000000ff1400720c */ /* 0x000fe20003fc6270 */
[----:B------:R-:W-:Y:S01]  /*1880*/  IMAD.HI.U32 R17, R9, R22, RZ ;  /* 0x0000001609117227 */ /* 0x000fe200078e00ff */
[----:B------:R-:W-:-:S02]  /*1890*/  IABS R20, R20 ;  /* 0x0000001400147213 */ /* 0x000fc40000000000 */
[----:B------:R-:W-:Y:S01]  /*18a0*/  ISETP.GE.AND P3, PT, R23, RZ, PT ;  /* 0x000000ff1700720c */ /* 0x000fe20003f66270 */
[----:B------:R-:W-:Y:S02]  /*18b0*/  IMAD.MOV R17, RZ, RZ, -R17 ;  /* 0x000000ffff117224 */ /* 0x000fe400078e0a11 */
[----:B------:R-:W-:Y:S02]  /*18c0*/  @!P4 IMAD.IADD R18, R18, 0x1, -R4 ;  /* 0x000000011212c824 */ /* 0x000fe400078e0a04 */
[C---:B------:R-:W-:Y:S01]  /*18d0*/  IMAD R21, R4.reuse, R17, R22 ;  /* 0x0000001104157224 */ /* 0x040fe200078e0216 */
[----:B------:R-:W-:Y:S01]  /*18e0*/  IABS R22, R26 ;  /* 0x0000001a00167213 */ /* 0x000fe20000000000 */
[----:B------:R-:W-:Y:S01]  /*18f0*/  IMAD.HI.U32 R17, R9, R20, RZ ;  /* 0x0000001409117227 */ /* 0x000fe200078e00ff */
[----:B------:R-:W-:-:S03]  /*1900*/  ISETP.GT.U32.AND P4, PT, R4, R18, PT ;  /* 0x000000120400720c */ /* 0x000fc60003f84070 */
[----:B------:R-:W-:Y:S01]  /*1910*/  @!P5 IMAD.IADD R19, R19, 0x1, -R4 ;  /* 0x000000011313d824 */ /* 0x000fe200078e0a04 */
[----:B------:R-:W-:Y:S01]  /*1920*/  ISETP.GT.U32.AND P5, PT, R4, R21, PT ;  /* 0x000000150400720c */ /* 0x000fe20003fa4070 */
[----:B------:R-:W-:Y:S02]  /*1930*/  IMAD.MOV R23, RZ, RZ, -R17 ;  /* 0x000000ffff177224 */ /* 0x000fe400078e0a11 */
[----:B------:R-:W-:Y:S02]  /*1940*/  IMAD.MOV.U32 R17, RZ, RZ, R19 ;  /* 0x000000ffff117224 */ /* 0x000fe400078e0013 */
[----:B------:R-:W-:-:S04]  /*1950*/  IMAD.HI.U32 R19, R9, R22, RZ ;  /* 0x0000001609137227 */ /* 0x000fc800078e00ff */
[----:B------:R-:W-:Y:S02]  /*1960*/  IMAD R20, R4, R23, R20 ;  /* 0x0000001704147224 */ /* 0x000fe400078e0214 */
[----:B------:R-:W-:Y:S02]  /*1970*/  IMAD.MOV R23, RZ, RZ, -R19 ;  /* 0x000000ffff177224 */ /* 0x000fe400078e0a13 */
[----:B------:R-:W-:Y:S01]  /*1980*/  @!P4 IMAD.IADD R18, R18, 0x1, -R4 ;  /* 0x000000011212c824 */ /* 0x000fe200078e0a04 */
[C---:B------:R-:W-:Y:S01]  /*1990*/  ISETP.GT.U32.AND P4, PT, R4.reuse, R20, PT ;  /* 0x000000140400720c */ /* 0x040fe20003f84070 */
[C---:B------:R-:W-:Y:S02]  /*19a0*/  IMAD R23, R4.reuse, R23, R22 ;  /* 0x0000001704177224 */ /* 0x040fe400078e0216 */
[----:B------:R-:W-:Y:S02]  /*19b0*/  @!P5 IMAD.IADD R21, R21, 0x1, -R4 ;  /* 0x000000011515d824 */ /* 0x000fe400078e0a04 */
[----:B------:R-:W-:Y:S01]  /*19c0*/  @!P3 IMAD.MOV R18, RZ, RZ, -R18 ;  /* 0x000000ffff12b224 */ /* 0x000fe200078e0a12 */
[C---:B------:R-:W-:Y:S01]  /*19d0*/  ISETP.GT.U32.AND P3, PT, R4.reuse, R23, PT ;  /* 0x000000170400720c */ /* 0x040fe20003f64070 */
[----:B------:R-:W-:Y:S01]  /*19e0*/  @!P1 IMAD.MOV R14, RZ, RZ, -R14 ;  /* 0x000000ffff0e9224 */ /* 0x000fe200078e0a0e */
[----:B------:R-:W-:Y:S01]  /*19f0*/  ISETP.GT.U32.AND P5, PT, R4, R21, PT ;  /* 0x000000150400720c */ /* 0x000fe20003fa4070 */
[----:B------:R-:W-:Y:S01]  /*1a00*/  @!P2 IMAD.MOV R16, RZ, RZ, -R16 ;  /* 0x000000ffff10a224 */ /* 0x000fe200078e0a10 */
[----:B------:R-:W-:Y:S01]  /*1a10*/  ISETP.GE.AND P1, PT, R24, RZ, PT ;  /* 0x000000ff1800720c */ /* 0x000fe20003f26270 */
[----:B------:R-:W-:Y:S01]  /*1a20*/  @!P0 IMAD.MOV R17, RZ, RZ, -R17 ;  /* 0x000000ffff118224 */ /* 0x000fe200078e0a11 */
[----:B------:R-:W-:Y:S01]  /*1a30*/  IABS R24, R27 ;  /* 0x0000001b00187213 */ /* 0x000fe20000000000 */
[----:B------:R-:W-:Y:S01]  /*1a40*/  @!P4 IMAD.IADD R20, R20, 0x1, -R4 ;  /* 0x000000011414c824 */ /* 0x000fe200078e0a04 */
[----:B------:R-:W-:Y:S01]  /*1a50*/  ISETP.GE.AND P2, PT, R26, RZ, PT ;  /* 0x000000ff1a00720c */ /* 0x000fe20003f46270 */
[----:B------:R-:W-:Y:S01]  /*1a60*/  VIADD R57, R2, 0x14 ;  /* 0x0000001402397836 */ /* 0x000fe20000000000 */
[----:B------:R-:W-:Y:S01]  /*1a70*/  IABS R26, R28 ;  /* 0x0000001c001a7213 */ /* 0x000fe20000000000 */
[----:B------:R-:W-:Y:S01]  /*1a80*/  IMAD.HI.U32 R19, R9, R24, RZ ;  /* 0x0000001809137227 */ /* 0x000fe200078e00ff */
[----:B------:R-:W-:-:S02]  /*1a90*/  ISETP.GE.AND P0, PT, R27, RZ, PT ;  /* 0x000000ff1b00720c */ /* 0x000fc40003f06270 */
[----:B------:R-:W-:Y:S01]  /*1aa0*/  IABS R27, R30 ;  /* 0x0000001e001b7213 */ /* 0x000fe20000000000 */
[--C-:B------:R-:W-:Y:S01]  /*1ab0*/  @!P3 IMAD.IADD R23, R23, 0x1, -R4.reuse ;  /* 0x000000011717b824 */ /* 0x100fe200078e0a04 */
[C---:B------:R-:W-:Y:S01]  /*1ac0*/  ISETP.GT.U32.AND P4, PT, R4.reuse, R20, PT ;  /* 0x000000140400720c */ /* 0x040fe20003f84070 */
[----:B------:R-:W-:Y:S01]  /*1ad0*/  IMAD.MOV R19, RZ, RZ, -R19 ;  /* 0x000000ffff137224 */ /* 0x000fe200078e0a13 */
[----:B------:R-:W-:Y:S01]  /*1ae0*/  IABS R53, R57 ;  /* 0x0000003900357213 */ /* 0x000fe20000000000 */
[----:B------:R-:W-:Y:S01]  /*1af0*/  @!P5 IMAD.IADD R21, R21, 0x1, -R4 ;  /* 0x000000011515d824 */ /* 0x000fe200078e0a04 */
[C---:B------:R-:W-:Y:S01]  /*1b00*/  ISETP.GT.U32.AND P3, PT, R4.reuse, R23, PT ;  /* 0x000000170400720c */ /* 0x040fe20003f64070 */
[C---:B------:R-:W-:Y:S02]  /*1b10*/  IMAD R22, R4.reuse, R19, R24 ;  /* 0x0000001304167224 */ /* 0x040fe400078e0218 */
[----:B------:R-:W-:Y:S02]  /*1b20*/  IMAD.MOV.U32 R19, RZ, RZ, R21 ;  /* 0x000000ffff137224 */ /* 0x000fe400078e0015 */
[----:B------:R-:W-:Y:S01]  /*1b30*/  IMAD.HI.U32 R21, R9, R26, RZ ;  /* 0x0000001a09157227 */ /* 0x000fe200078e00ff */
[----:B------:R-:W-:-:S03]  /*1b40*/  ISETP.GT.U32.AND P5, PT, R4, R22, PT ;  /* 0x000000160400720c */ /* 0x000fc60003fa4070 */
[----:B------:R-:W-:-:S04]  /*1b50*/  IMAD.HI.U32 R24, R9, R27, RZ ;  /* 0x0000001b09187227 */ /* 0x000fc800078e00ff */
[----:B------:R-:W-:Y:S02]  /*1b60*/  IMAD.MOV R21, RZ, RZ, -R21 ;  /* 0x000000ffff157224 */ /* 0x000fe400078e0a15 */
[----:B------:R-:W-:Y:S02]  /*1b70*/  IMAD.MOV R24, RZ, RZ, -R24 ;  /* 0x000000ffff187224 */ /* 0x000fe400078e0a18 */
[----:B------:R-:W-:Y:S02]  /*1b80*/  IMAD R26, R4, R21, R26 ;  /* 0x00000015041a7224 */ /* 0x000fe400078e021a */
[----:B------:R-:W-:-:S04]  /*1b90*/  IMAD.HI.U32 R21, R9, R29, RZ ;  /* 0x0000001d09157227 */ /* 0x000fc800078e00ff */
[--C-:B------:R-:W-:Y:S01]  /*1ba0*/  @!P3 IMAD.IADD R23, R23, 0x1, -R4.reuse ;  /* 0x000000011717b824 */ /* 0x100fe200078e0a04 */
[C---:B------:R-:W-:Y:S01]  /*1bb0*/  ISETP.GT.U32.AND P3, PT, R4.reuse, R26, PT ;  /* 0x0000001a0400720c */ /* 0x040fe20003f64070 */
[----:B------:R-:W-:Y:S02]  /*1bc0*/  IMAD R27, R4, R24, R27 ;  /* 0x00000018041b7224 */ /* 0x000fe400078e021b */
[----:B------:R-:W-:Y:S02]  /*1bd0*/  IMAD.MOV R24, RZ, RZ, -R21 ;  /* 0x000000ffff187224 */ /* 0x000fe400078e0a15 */
[----:B------:R-:W-:Y:S02]  /*1be0*/  IMAD.MOV.U32 R21, RZ, RZ, R23 ;  /* 0x000000ffff157224 */ /* 0x000fe400078e0017 */
[--C-:B------:R-:W-:Y:S02]  /*1bf0*/  @!P5 IMAD.IADD R22, R22, 0x1, -R4.reuse ;  /* 0x000000011616d824 */ /* 0x100fe400078e0a04 */
[----:B------:R-:W-:Y:S01]  /*1c00*/  @!P2 IMAD.MOV R21, RZ, RZ, -R21 ;  /* 0x000000ffff15a224 */ /* 0x000fe200078e0a15 */
[----:B------:R-:W-:Y:S01]  /*1c10*/  ISETP.GT.U32.AND P2, PT, R4, R27, PT ;  /* 0x0000001b0400720c */ /* 0x000fe20003f44070 */
[----:B------:R-:W-:Y:S01]  /*1c20*/  VIADD R23, R2, 0x2b ;  /* 0x0000002b02177836 */ /* 0x000fe20000000000 */
[----:B------:R-:W-:Y:S01]  /*1c30*/  ISETP.GT.U32.AND P5, PT, R4, R22, PT ;  /* 0x000000160400720c */ /* 0x000fe20003fa4070 */
[----:B------:R-:W-:Y:S01]  /*1c40*/  @!P1 IMAD.MOV R19, RZ, RZ, -R19 ;  /* 0x000000ffff139224 */ /* 0x000fe200078e0a13 */
[----:B------:R-:W-:Y:S01]  /*1c50*/  ISETP.GE.AND P1, PT, R28, RZ, PT ;  /* 0x000000ff1c00720c */ /* 0x000fe20003f26270 */
[----:B------:R-:W-:Y:S01]  /*1c60*/  IMAD R29, R4, R24, R29 ;  /* 0x00000018041d7224 */ /* 0x000fe200078e021d */
[----:B------:R-:W-:Y:S01]  /*1c70*/  IABS R28, R23 ;  /* 0x00000017001c7213 */ /* 0x000fe20000000000 */
[--C-:B------:R-:W-:Y:S01]  /*1c80*/  @!P4 IMAD.IADD R20, R20, 0x1, -R4.reuse ;  /* 0x000000011414c824 */ /* 0x100fe200078e0a04 */
[----:B------:R-:W-:Y:S01]  /*1c90*/  ISETP.GE.AND P4, PT, R30, RZ, PT ;  /* 0x000000ff1e00720c */ /* 0x000fe20003f86270 */
[----:B------:R-:W-:Y:S01]  /*1ca0*/  @!P3 IMAD.IADD R26, R26, 0x1, -R4 ;  /* 0x000000011a1ab824 */ /* 0x000fe200078e0a04 */
[----:B------:R-:W-:Y:S01]  /*1cb0*/  IABS R30, R34 ;  /* 0x00000022001e7213 */ /* 0x000fe20000000000 */
[----:B------:R-:W-:Y:S01]  /*1cc0*/  @!P6 IMAD.MOV R20, RZ, RZ, -R20 ;  /* 0x000000ffff14e224 */ /* 0x000fe200078e0a14 */
[----:B------:R-:W-:Y:S01]  /*1cd0*/  ISETP.GE.AND P6, PT, R31, RZ, PT ;  /* 0x000000ff1f00720c */ /* 0x000fe20003fc6270 */
[--C-:B------:R-:W-:Y:S01]  /*1ce0*/  @!P2 IMAD.IADD R27, R27, 0x1, -R4.reuse ;  /* 0x000000011b1ba824 */ /* 0x100fe200078e0a04 */
[----:B------:R-:W-:Y:S01]  /*1cf0*/  IABS R31, R33 ;  /* 0x00000021001f7213 */ /* 0x000fe20000000000 */
[----:B------:R-:W-:Y:S01]  /*1d00*/  @!P5 IMAD.IADD R22, R22, 0x1, -R4 ;  /* 0x000000011616d824 */ /* 0x000fe200078e0a04 */
[----:B------:R-:W-:Y:S01]  /*1d10*/  ISETP.GE.AND P5, PT, R23, RZ, PT ;  /* 0x000000ff1700720c */ /* 0x000fe20003fa6270 */
[----:B------:R-:W-:Y:S01]  /*1d20*/  IMAD.HI.U32 R23, R9, R28, RZ ;  /* 0x0000001c09177227 */ /* 0x000fe200078e00ff */
[----:B------:R-:W-:-:S02]  /*1d30*/  ISETP.GT.U32.AND P2, PT, R4, R27, PT ;  /* 0x0000001b0400720c */ /* 0x000fc40003f44070 */
[C---:B------:R-:W-:Y:S01]  /*1d40*/  ISETP.GT.U32.AND P3, PT, R4.reuse, R26, PT ;  /* 0x0000001a0400720c */ /* 0x040fe20003f64070 */
[----:B------:R-:W-:Y:S02]  /*1d50*/  IMAD.MOV R23, RZ, RZ, -R23 ;  /* 0x000000ffff177224 */ /* 0x000fe400078e0a17 */
[----:B------:R-:W-:Y:S01]  /*1d60*/  @!P0 IMAD.MOV R22, RZ, RZ, -R22 ;  /* 0x000000ffff168224 */ /* 0x000fe200078e0a16 */
[C---:B------:R-:W-:Y:S01]  /*1d70*/  ISETP.GT.U32.AND P0, PT, R4.reuse, R29, PT ;  /* 0x0000001d0400720c */ /* 0x040fe20003f04070 */
[----:B------:R-:W-:Y:S02]  /*1d80*/  IMAD R28, R4, R23, R28 ;  /* 0x00000017041c7224 */ /* 0x000fe400078e021c */
[----:B------:R-:W-:-:S04]  /*1d90*/  IMAD.HI.U32 R24, R9, R31, RZ ;  /* 0x0000001f09187227 */ /* 0x000fc800078e00ff */
[----:B------:R-:W-:Y:S01]  /*1da0*/  @!P2 IMAD.IADD R27, R27, 0x1, -R4 ;  /* 0x000000011b1ba824 */ /* 0x000fe200078e0a04 */
[----:B------:R-:W-:Y:S01]  /*1db0*/  ISETP.GT.U32.AND P2, PT, R4, R28, PT ;  /* 0x0000001c0400720c */ /* 0x000fe20003f44070 */
[----:B------:R-:W-:Y:S02]  /*1dc0*/  IMAD.MOV R24, RZ, RZ, -R24 ;  /* 0x000000ffff187224 */ /* 0x000fe400078e0a18 */
[----:B------:R-:W-:-:S04]  /*1dd0*/  IMAD.HI.U32 R23, R9, R30, RZ ;  /* 0x0000001e09177227 */ /* 0x000fc800078e00ff */
[--C-:B------:R-:W-:Y:S02]  /*1de0*/  @!P0 IMAD.IADD R29, R29, 0x1, -R4.reuse ;  /* 0x000000011d1d8824 */ /* 0x100fe400078e0a04 */
[----:B------:R-:W-:Y:S02]  /*1df0*/  IMAD R31, R4, R24, R31 ;  /* 0x00000018041f7224 */ /* 0x000fe400078e021f */
[--C-:B------:R-:W-:Y:S01]  /*1e00*/  @!P3 IMAD.IADD R26, R26, 0x1, -R4.reuse ;  /* 0x000000011a1ab824 */ /* 0x100fe200078e0a04 */
[----:B------:R-:W-:Y:S01]  /*1e10*/  ISETP.GE.AND P3, PT, R33, RZ, PT ;  /* 0x000000ff2100720c */ /* 0x000fe20003f66270 */
[----:B------:R-:W-:Y:S01]  /*1e20*/  @!P2 IMAD.IADD R28, R28, 0x1, -R4 ;  /* 0x000000011c1ca824 */ /* 0x000fe200078e0a04 */
[----:B------:R-:W-:Y:S01]  /*1e30*/  ISETP.GT.U32.AND P0, PT, R4, R29, PT ;  /* 0x0000001d0400720c */ /* 0x000fe20003f04070 */
[----:B------:R-:W-:-:S03]  /*1e40*/  IMAD.HI.U32 R24, R9, R32, RZ ;  /* 0x0000002009187227 */ /* 0x000fc600078e00ff */
[C---:B------:R-:W-:Y:S01]  /*1e50*/  ISETP.GT.U32.AND P2, PT, R4.reuse, R28, PT ;  /* 0x0000001c0400720c */ /* 0x040fe20003f44070 */
[----:B------:R-:W-:Y:S02]  /*1e60*/  IMAD.MOV R33, RZ, RZ, -R23 ;  /* 0x000000ffff217224 */ /* 0x000fe400078e0a17 */
[----:B------:R-:W-:Y:S02]  /*1e70*/  IMAD.MOV.U32 R23, RZ, RZ, R27 ;  /* 0x000000ffff177224 */ /* 0x000fe400078e001b */
[----:B------:R-:W-:Y:S02]  /*1e80*/  IMAD.MOV R27, RZ, RZ, -R24 ;  /* 0x000000ffff1b7224 */ /* 0x000fe400078e0a18 */
[----:B------:R-:W-:Y:S01]  /*1e90*/  @!P1 IMAD.MOV R26, RZ, RZ, -R26 ;  /* 0x000000ffff1a9224 */ /* 0x000fe200078e0a1a */
[C---:B------:R-:W-:Y:S01]  /*1ea0*/  ISETP.GT.U32.AND P1, PT, R4.reuse, R31, PT ;  /* 0x0000001f0400720c */ /* 0x040fe20003f24070 */
[C---:B------:R-:W-:Y:S02]  /*1eb0*/  IMAD R30, R4.reuse, R33, R30 ;  /* 0x00000021041e7224 */ /* 0x040fe400078e021e */
[----:B------:R-:W-:Y:S01]  /*1ec0*/  IMAD R33, R4, R27, R32 ;  /* 0x0000001b04217224 */ /* 0x000fe200078e0220 */
[----:B------:R-:W-:Y:S01]  /*1ed0*/  IABS R32, R36 ;  /* 0x0000002400207213 */ /* 0x000fe20000000000 */
[----:B------:R-:W-:-:S02]  /*1ee0*/  @!P2 IMAD.IADD R28, R28, 0x1, -R4 ;  /* 0x000000011c1ca824 */ /* 0x000fc400078e0a04 */
[--C-:B------:R-:W-:Y:S01]  /*1ef0*/  @!P0 IMAD.IADD R29, R29, 0x1, -R4.reuse ;  /* 0x000000011d1d8824 */ /* 0x100fe200078e0a04 */
[C---:B------:R-:W-:Y:S01]  /*1f00*/  ISETP.GT.U32.AND P2, PT, R4.reuse, R33, PT ;  /* 0x000000210400720c */ /* 0x040fe20003f44070 */
[----:B------:R-:W-:Y:S01]  /*1f10*/  @!P4 IMAD.MOV R23, RZ, RZ, -R23 ;  /* 0x000000ffff17c224 */ /* 0x000fe200078e0a17 */
[----:B------:R-:W-:Y:S01]  /*1f20*/  ISETP.GT.U32.AND P0, PT, R4, R30, PT ;  /* 0x0000001e0400720c */ /* 0x000fe20003f04070 */
[----:B------:R-:W-:Y:S01]  /*1f30*/  IMAD.MOV.U32 R27, RZ, RZ, R29 ;  /* 0x000000ffff1b7224 */ /* 0x000fe200078e001d */
[----:B------:R-:W-:Y:S01]  /*1f40*/  ISETP.GE.AND P4, PT, R34, RZ, PT ;  /* 0x000000ff2200720c */ /* 0x000fe20003f86270 */
[----:B------:R-:W-:Y:S01]  /*1f50*/  @!P1 IMAD.IADD R31, R31, 0x1, -R4 ;  /* 0x000000011f1f9824 */ /* 0x000fe200078e0a04 */
[----:B------:R-:W-:Y:S01]  /*1f60*/  IABS R34, R37 ;  /* 0x0000002500227213 */ /* 0x000fe20000000000 */
[----:B------:R-:W-:-:S03]  /*1f70*/  IMAD.HI.U32 R24, R9, R32, RZ ;  /* 0x0000002009187227 */ /* 0x000fc600078e00ff */
[----:B------:R-:W-:Y:S01]  /*1f80*/  ISETP.GT.U32.AND P1, PT, R4, R31, PT ;  /* 0x0000001f0400720c */ /* 0x000fe20003f24070 */
[----:B------:R-:W-:-:S04]  /*1f90*/  IMAD.HI.U32 R29, R9, R34, RZ ;  /* 0x00000022091d7227 */ /* 0x000fc800078e00ff */
[--C-:B------:R-:W-:Y:S02]  /*1fa0*/  @!P2 IMAD.IADD R33, R33, 0x1, -R4.reuse ;  /* 0x000000012121a824 */ /* 0x100fe400078e0a04 */
[----:B------:R-:W-:Y:S01]  /*1fb0*/  @!P6 IMAD.MOV R27, RZ, RZ, -R27 ;  /* 0x000000ffff1be224 */ /* 0x000fe200078e0a1b */
[----:B------:R-:W-:Y:S01]  /*1fc0*/  ISETP.GE.AND P6, PT, R35, RZ, PT ;  /* 0x000000ff2300720c */ /* 0x000fe20003fc6270 */
[----:B------:R-:W-:Y:S01]  /*1fd0*/  @!P0 IMAD.IADD R30, R30, 0x1, -R4 ;  /* 0x000000011e1e8824 */ /* 0x000fe200078e0a04 */
[C---:B------:R-:W-:Y:S01]  /*1fe0*/  ISETP.GT.U32.AND P2, PT, R4.reuse, R33, PT ;  /* 0x000000210400720c */ /* 0x040fe20003f44070 */
[----:B------:R-:W-:Y:S02]  /*1ff0*/  IMAD.MOV R35, RZ, RZ, -R24 ;  /* 0x000000ffff237224 */ /* 0x000fe400078e0a18 */
[----:B------:R-:W-:Y:S01]  /*2000*/  IMAD.MOV R29, RZ, RZ, -R29 ;  /* 0x000000ffff1d7224 */ /* 0x000fe200078e0a1d */
[C---:B------:R-:W-:Y:S01]  /*2010*/  ISETP.GT.U32.AND P0, PT, R4.reuse, R30, PT ;  /* 0x0000001e0400720c */ /* 0x040fe20003f04070 */
[----:B------:R-:W-:-:S02]  /*2020*/  IMAD R32, R4, R35, R32 ;  /* 0x0000002304207224 */ /* 0x000fc400078e0220 */
[----:B------:R-:W-:Y:S02]  /*2030*/  IMAD R35, R4, R29, R34 ;  /* 0x0000001d04237224 */ /* 0x000fe400078e0222 */
[----:B------:R-:W-:Y:S01]  /*2040*/  @!P1 IMAD.IADD R31, R31, 0x1, -R4 ;  /* 0x000000011f1f9824 */ /* 0x000fe200078e0a04 */
[----:B------:R-:W-:Y:S01]  /*2050*/  ISETP.GE.AND P1, PT, R37, RZ, PT ;  /* 0x000000ff2500720c */ /* 0x000fe20003f26270 */
[----:B------:R-:W-:Y:S02]  /*2060*/  VIADD R34, R2, 0x24 ;  /* 0x0000002402227836 */ /* 0x000fe40000000000 */
[----:B------:R-:W-:Y:S01]  /*2070*/  @!P5 IMAD.MOV R28, RZ, RZ, -R28 ;  /* 0x000000ffff1cd224 */ /* 0x000fe200078e0a1c */
[----:B------:R-:W-:Y:S01]  /*2080*/  ISETP.GE.AND P5, PT, R36, RZ, PT ;  /* 0x000000ff2400720c */ /* 0x000fe20003fa6270 */
[----:B------:R-:W-:Y:S02]  /*2090*/  VIADD R36, R2, 0x23 ;  /* 0x0000002302247836 */ /* 0x000fe40000000000 */
[----:B------:R-:W-:Y:S01]  /*20a0*/  IMAD.MOV.U32 R29, RZ, RZ, R31 ;  /* 0x000000ffff1d7224 */ /* 0x000fe200078e001f */
[----:B------:R-:W-:Y:S01]  /*20b0*/  IABS R31, R34 ;  /* 0x00000022001f7213 */ /* 0x000fe20000000000 */
[--C-:B------:R-:W-:Y:S01]  /*20c0*/  @!P2 IMAD.IADD R33, R33, 0x1, -R4.reuse ;  /* 0x000000012121a824 */ /* 0x100fe200078e0a04 */
[----:B------:R-:W-:Y:S01]  /*20d0*/  ISETP.GE.AND P2, PT, R36, RZ, PT ;  /* 0x000000ff2400720c */ /* 0x000fe20003f46270 */
[----:B------:R-:W-:Y:S01]  /*20e0*/  @!P0 IMAD.IADD R30, R30, 0x1, -R4 ;  /* 0x000000011e1e8824 */ /* 0x000fe200078e0a04 */
[----:B------:R-:W-:Y:S01]  /*20f0*/  IABS R38, R36 ;  /* 0x0000002400267213 */ /* 0x000fe20000000000 */
[----:B------:R-:W-:Y:S01]  /*2100*/  IMAD.MOV.U32 R36, RZ, RZ, R31 ;  /* 0x000000ffff247224 */ /* 0x000fe200078e001f */
[----:B------:R-:W-:Y:S01]  /*2110*/  ISETP.GT.U32.AND P0, PT, R4, R32, PT ;  /* 0x000000200400720c */ /* 0x000fe20003f04070 */
[----:B------:R-:W-:-:S02]  /*2120*/  IMAD.MOV.U32 R31, RZ, RZ, R33 ;  /* 0x000000ffff1f7224 */ /* 0x000fc400078e0021 */
[----:B------:R-:W-:Y:S02]  /*2130*/  VIADD R24, R2, 0x25 ;  /* 0x0000002502187836 */ /* 0x000fe40000000000 */
[----:B------:R-:W-:Y:S01]  /*2140*/  @!P6 IMAD.MOV R31, RZ, RZ, -R31 ;  /* 0x000000ffff1fe224 */ /* 0x000fe200078e0a1f */
[----:B------:R-:W-:Y:S01]  /*2150*/  ISETP.GT.U32.AND P6, PT, R4, R35, PT ;  /* 0x000000230400720c */ /* 0x000fe20003fc4070 */
[----:B------:R-:W-:Y:S01]  /*2160*/  @!P3 IMAD.MOV R29, RZ, RZ, -R29 ;  /* 0x000000ffff1db224 */ /* 0x000fe200078e0a1d */
[----:B------:R-:W-:Y:S01]  /*2170*/  ISETP.GE.AND P3, PT, R24, RZ, PT ;  /* 0x000000ff1800720c */ /* 0x000fe20003f66270 */
[----:B------:R-:W-:Y:S01]  /*2180*/  @!P4 IMAD.MOV R30, RZ, RZ, -R30 ;  /* 0x000000ffff1ec224 */ /* 0x000fe200078e0a1e */
[----:B------:R-:W-:Y:S01]  /*2190*/  IABS R24, R24 ;  /* 0x0000001800187213 */ /* 0x000fe20000000000 */
[----:B------:R-:W-:Y:S01]  /*21a0*/  IMAD.HI.U32 R33, R9, R36, RZ ;  /* 0x0000002409217227 */ /* 0x000fe200078e00ff */
[----:B------:R-:W-:-:S03]  /*21b0*/  ISETP.GE.AND P4, PT, R34, RZ, PT ;  /* 0x000000ff2200720c */ /* 0x000fc60003f86270 */
[----:B------:R-:W-:Y:S02]  /*21c0*/  @!P0 IMAD.IADD R32, R32, 0x1, -R4 ;  /* 0x0000000120208824 */ /* 0x000fe400078e0a04 */
[----:B------:R-:W-:Y:S02]  /*21d0*/  IMAD.MOV.U32 R34, RZ, RZ, R24 ;  /* 0x000000ffff227224 */ /* 0x000fe400078e0018 */
[----:B------:R-:W-:Y:S01]  /*21e0*/  @!P6 IMAD.IADD R35, R35, 0x1, -R4 ;  /* 0x000000012323e824 */ /* 0x000fe200078e0a04 */
[----:B------:R-:W-:Y:S01]  /*21f0*/  ISETP.GT.U32.AND P0, PT, R4, R32, PT ;  /* 0x000000200400720c */ /* 0x000fe20003f04070 */
[----:B------:R-:W-:-:S03]  /*2200*/  IMAD.HI.U32 R24, R9, R34, RZ ;  /* 0x0000002209187227 */ /* 0x000fc600078e00ff */
[C---:B------:R-:W-:Y:S01]  /*2210*/  ISETP.GT.U32.AND P6, PT, R4.reuse, R35, PT ;  /* 0x000000230400720c */ /* 0x040fe20003fc4070 */
[----:B------:R-:W-:Y:S02]  /*2220*/  IMAD.MOV R37, RZ, RZ, -R24 ;  /* 0x000000ffff257224 */ /* 0x000fe400078e0a18 */
[----:B------:R-:W-:Y:S02]  /*2230*/  IMAD.MOV R33, RZ, RZ, -R33 ;  /* 0x000000ffff217224 */ /* 0x000fe400078e0a21 */
[----:B------:R-:W-:Y:S02]  /*2240*/  IMAD R34, R4, R37, R34 ;  /* 0x0000002504227224 */ /* 0x000fe400078e0222 */
[----:B------:R-:W-:-:S04]  /*2250*/  IMAD.HI.U32 R24, R9, R38, RZ ;  /* 0x0000002609187227 */ /* 0x000fc800078e00ff */
[----:B------:R-:W-:Y:S02]  /*2260*/  IMAD R37, R4, R33, R36 ;  /* 0x0000002104257224 */ /* 0x000fe400078e0224 */
[----:B------:R-:W-:Y:S01]  /*2270*/  @!P0 IMAD.IADD R32, R32, 0x1, -R4 ;  /* 0x0000000120208824 */ /* 0x000fe200078e0a04 */
[C---:B------:R-:W-:Y:S01]  /*2280*/  ISETP.GT.U32.AND P0, PT, R4.reuse, R34, PT ;  /* 0x000000220400720c */ /* 0x040fe20003f04070 */
[----:B------:R-:W-:Y:S02]  /*2290*/  IMAD.MOV R33, RZ, RZ, -R24 ;  /* 0x000000ffff217224 */ /* 0x000fe400078e0a18 */
[----:B------:R-:W-:Y:S01]  /*22a0*/  @!P6 IMAD.IADD R35, R35, 0x1, -R4 ;  /* 0x000000012323e824 */ /* 0x000fe200078e0a04 */
[C---:B------:R-:W-:Y:S01]  /*22b0*/  ISETP.GT.U32.AND P6, PT, R4.reuse, R37, PT ;  /* 0x000000250400720c */ /* 0x040fe20003fc4070 */
[----:B------:R-:W-:Y:S02]  /*22c0*/  IMAD R36, R4, R33, R38 ;  /* 0x0000002104247224 */ /* 0x000fe400078e0226 */
[----:B------:R-:W-:-:S04]  /*22d0*/  IMAD.HI.U32 R33, R9, R40, RZ ;  /* 0x0000002809217227 */ /* 0x000fc800078e00ff */
[----:B------:R-:W-:-:S04]  /*22e0*/  IMAD.HI.U32 R24, R9, R39, RZ ;  /* 0x0000002709187227 */ /* 0x000fc800078e00ff */
[----:B------:R-:W-:Y:S02]  /*22f0*/  IMAD.MOV R33, RZ, RZ, -R33 ;  /* 0x000000ffff217224 */ /* 0x000fe400078e0a21 */
[----:B------:R-:W-:Y:S02]  /*2300*/  IMAD.MOV R24, RZ, RZ, -R24 ;  /* 0x000000ffff187224 */ /* 0x000fe400078e0a18 */
[----:B------:R-:W-:Y:S02]  /*2310*/  @!P0 IMAD.IADD R34, R34, 0x1, -R4 ;  /* 0x0000000122228824 */ /* 0x000fe400078e0a04 */
[C---:B------:R-:W-:Y:S02]  /*2320*/  IMAD R38, R4.reuse, R33, R40 ;  /* 0x0000002104267224 */ /* 0x040fe400078e0228 */
[C---:B------:R-:W-:Y:S01]  /*2330*/  IMAD R39, R4.reuse, R24, R39 ;  /* 0x0000001804277224 */ /* 0x040fe200078e0227 */
[----:B------:R-:W-:Y:S01]  /*2340*/  ISETP.GT.U32.AND P0, PT, R4, R34, PT ;  /* 0x000000220400720c */ /* 0x000fe20003f04070 */
[----:B------:R-:W-:-:S02]  /*2350*/  IMAD.MOV.U32 R33, RZ, RZ, R35 ;  /* 0x000000ffff217224 */ /* 0x000fc400078e0023 */
[----:B------:R-:W-:Y:S01]  /*2360*/  @!P5 IMAD.MOV R32, RZ, RZ, -R32 ;  /* 0x000000ffff20d224 */ /* 0x000fe200078e0a20 */
[C---:B------:R-:W-:Y:S01]  /*2370*/  ISETP.GT.U32.AND P5, PT, R4.reuse, R36, PT ;  /* 0x000000240400720c */ /* 0x040fe20003fa4070 */
[----:B------:R-:W-:Y:S01]  /*2380*/  @!P1 IMAD.MOV R33, RZ, RZ, -R33 ;  /* 0x000000ffff219224 */ /* 0x000fe200078e0a21 */
[C---:B------:R-:W-:Y:S01]  /*2390*/  ISETP.GT.U32.AND P1, PT, R4.reuse, R39, PT ;  /* 0x000000270400720c */ /* 0x040fe20003f24070 */
[----:B------:R-:W-:Y:S01]  /*23a0*/  @!P6 IMAD.IADD R37, R37, 0x1, -R4 ;  /* 0x000000012525e824 */ /* 0x000fe200078e0a04 */
[----:B------:R-:W-:Y:S01]  /*23b0*/  ISETP.GT.U32.AND P6, PT, R4, R38, PT ;  /* 0x000000260400720c */ /* 0x000fe20003fc4070 */
[----:B------:R-:W-:-:S04]  /*23c0*/  IMAD.HI.U32 R24, R9, R41, RZ ;  /* 0x0000002909187227 */ /* 0x000fc800078e00ff */
[----:B------:R-:W-:Y:S01]  /*23d0*/  @!P0 IMAD.IADD R34, R34, 0x1, -R4 ;  /* 0x0000000122228824 */ /* 0x000fe200078e0a04 */
[----:B------:R-:W-:Y:S01]  /*23e0*/  ISETP.GE.AND P0, PT, R43, RZ, PT ;  /* 0x000000ff2b00720c */ /* 0x000fe20003f06270 */
[----:B------:R-:W-:Y:S01]  /*23f0*/  IMAD.HI.U32 R40, R9, R42, RZ ;  /* 0x0000002a09287227 */ /* 0x000fe200078e00ff */
[----:B------:R-:W-:-:S03]  /*2400*/  IABS R43, R49 ;  /* 0x00000031002b7213 */ /* 0x000fc60000000000 */
[--C-:B------:R-:W-:Y:S01]  /*2410*/  @!P5 IMAD.IADD R36, R36, 0x1, -R4.reuse ;  /* 0x000000012424d824 */ /* 0x100fe200078e0a04 */
[----:B------:R-:W-:Y:S01]  /*2420*/  ISETP.GT.U32.AND P5, PT, R4, R37, PT ;  /* 0x000000250400720c */ /* 0x000fe20003fa4070 */
[--C-:B------:R-:W-:Y:S02]  /*2430*/  @!P1 IMAD.IADD R39, R39, 0x1, -R4.reuse ;  /* 0x0000000127279824 */ /* 0x100fe400078e0a04 */
[----:B------:R-:W-:Y:S01]  /*2440*/  @!P6 IMAD.IADD R38, R38, 0x1, -R4 ;  /* 0x000000012626e824 */ /* 0x000fe200078e0a04 */
[C---:B------:R-:W-:Y:S01]  /*2450*/  ISETP.GT.U32.AND P1, PT, R4.reuse, R36, PT ;  /* 0x000000240400720c */ /* 0x040fe20003f24070 */
[----:B------:R-:W-:Y:S02]  /*2460*/  IMAD.MOV R24, RZ, RZ, -R24 ;  /* 0x000000ffff187224 */ /* 0x000fe400078e0a18 */
[----:B------:R-:W-:Y:S01]  /*2470*/  @!P3 IMAD.MOV R34, RZ, RZ, -R34 ;  /* 0x000000ffff22b224 */ /* 0x000fe200078e0a22 */
[C---:B------:R-:W-:Y:S01]  /*2480*/  ISETP.GT.U32.AND P3, PT, R4.reuse, R39, PT ;  /* 0x000000270400720c */ /* 0x040fe20003f64070 */
[----:B------:R-:W-:Y:S01]  /*2490*/  IMAD.MOV R35, RZ, RZ, -R40 ;  /* 0x000000ffff237224 */ /* 0x000fe200078e0a28 */
[C---:B------:R-:W-:Y:S01]  /*24a0*/  ISETP.GT.U32.AND P6, PT, R4.reuse, R38, PT ;  /* 0x000000260400720c */ /* 0x040fe20003fc4070 */
[----:B------:R-:W-:-:S02]  /*24b0*/  IMAD R41, R4, R24, R41 ;  /* 0x0000001804297224 */ /* 0x000fc400078e0229 */
[----:B------:R-:W-:-:S04]  /*24c0*/  IMAD.HI.U32 R24, R9, R43, RZ ;  /* 0x0000002b09187227 */ /* 0x000fc800078e00ff */
[C---:B------:R-:W-:Y:S01]  /*24d0*/  IMAD R40, R4.reuse, R35, R42 ;  /* 0x0000002304287224 */ /* 0x040fe200078e022a */
[----:B------:R-:W-:Y:S01]  /*24e0*/  IABS R42, R50 ;  /* 0x00000032002a7213 */ /* 0x000fe20000000000 */
[----:B------:R-:W-:Y:S02]  /*24f0*/  IMAD.MOV R35, RZ, RZ, -R24 ;  /* 0x000000ffff237224 */ /* 0x000fe400078e0a18 */
[----:B------:R-:W-:Y:S01]  /*2500*/  @!P5 IMAD.IADD R37, R37, 0x1, -R4 ;  /* 0x000000012525d824 */ /* 0x000fe200078e0a04 */
[C---:B------:R-:W-:Y:S01]  /*2510*/  ISETP.GT.U32.AND P5, PT, R4.reuse, R41, PT ;  /* 0x000000290400720c */ /* 0x040fe20003fa4070 */
[----:B------:R-:W-:Y:S02]  /*2520*/  IMAD R43, R4, R35, R43 ;  /* 0x00000023042b7224 */ /* 0x000fe400078e022b */
[----:B------:R-:W-:-:S04]  /*2530*/  IMAD.HI.U32 R24, R9, R42, RZ ;  /* 0x0000002a09187227 */ /* 0x000fc800078e00ff */
[----:B------:R-:W-:-:S04]  /*2540*/  IMAD.HI.U32 R35, R9, R44, RZ ;  /* 0x0000002c09237227 */ /* 0x000fc800078e00ff */
[--C-:B------:R-:W-:Y:S01]  /*2550*/  @!P3 IMAD.IADD R39, R39, 0x1, -R4.reuse ;  /* 0x000000012727b824 */ /* 0x100fe200078e0a04 */
[----:B------:R-:W-:Y:S01]  /*2560*/  ISETP.GE.AND P3, PT, R45, RZ, PT ;  /* 0x000000ff2d00720c */ /* 0x000fe20003f66270 */
[--C-:B------:R-:W-:Y:S01]  /*2570*/  @!P6 IMAD.IADD R38, R38, 0x1, -R4.reuse ;  /* 0x000000012626e824 */ /* 0x100fe200078e0a04 */
[----:B------:R-:W-:Y:S01]  /*2580*/  ISETP.GT.U32.AND P6, PT, R4, R43, PT ;  /* 0x0000002b0400720c */ /* 0x000fe20003fc4070 */
[----:B------:R-:W-:Y:S01]  /*2590*/  @!P1 IMAD.IADD R36, R36, 0x1, -R4 ;  /* 0x0000000124249824 */ /* 0x000fe200078e0a04 */
[C---:B------:R-:W-:Y:S01]  /*25a0*/  ISETP.GT.U32.AND P1, PT, R4.reuse, R40, PT ;  /* 0x000000280400720c */ /* 0x040fe20003f24070 */
[----:B------:R-:W-:Y:S02]  /*25b0*/  IMAD.MOV R45, RZ, RZ, -R24 ;  /* 0x000000ffff2d7224 */ /* 0x000fe400078e0a18 */
[----:B------:R-:W-:Y:S02]  /*25c0*/  IMAD.MOV R35, RZ, RZ, -R35 ;  /* 0x000000ffff237224 */ /* 0x000fe400078e0a23 */
[----:B------:R-:W-:-:S02]  /*25d0*/  IMAD R42, R4, R45, R42 ;  /* 0x0000002d042a7224 */ /* 0x000fc400078e022a */
[----:B------:R-:W-:Y:S02]  /*25e0*/  IMAD R45, R4, R35, R44 ;  /* 0x00000023042d7224 */ /* 0x000fe400078e022c */
[--C-:B------:R-:W-:Y:S01]  /*25f0*/  @!P5 IMAD.IADD R41, R41, 0x1, -R4.reuse ;  /* 0x000000012929d824 */ /* 0x100fe200078e0a04 */
[----:B------:R-:W-:Y:S01]  /*2600*/  ISETP.GE.AND P5, PT, R46, RZ, PT ;  /* 0x000000ff2e00720c */ /* 0x000fe20003fa6270 */
[----:B------:R-:W-:Y:S02]  /*2610*/  IMAD.MOV.U32 R35, RZ, RZ, R37 ;  /* 0x000000ffff237224 */ /* 0x000fe400078e0025 */
[----:B------:R-:W-:Y:S02]  /*2620*/  IMAD.MOV.U32 R37, RZ, RZ, R39 ;  /* 0x000000ffff257224 */ /* 0x000fe400078e0027 */
[----:B------:R-:W-:Y:S01]  /*2630*/  @!P4 IMAD.MOV R35, RZ, RZ, -R35 ;  /* 0x000000ffff23c224 */ /* 0x000fe200078e0a23 */
[----:B------:R-:W-:Y:S01]  /*2640*/  ISETP.GT.U32.AND P4, PT, R4, R41, PT ;  /* 0x000000290400720c */ /* 0x000fe20003f84070 */
[----:B------:R-:W-:-:S02]  /*2650*/  @!P6 IMAD.IADD R43, R43, 0x1, -R4 ;  /* 0x000000012b2be824 */ /* 0x000fc400078e0a04 */
[----:B------:R-:W-:Y:S01]  /*2660*/  @!P1 IMAD.IADD R40, R40, 0x1, -R4 ;  /* 0x0000000128289824 */ /* 0x000fe200078e0a04 */
[----:B------:R-:W-:Y:S01]  /*2670*/  ISETP.GE.AND P1, PT, R47, RZ, PT ;  /* 0x000000ff2f00720c */ /* 0x000fe20003f26270 */
[----:B------:R-:W-:Y:S01]  /*2680*/  @!P0 IMAD.MOV R37, RZ, RZ, -R37 ;  /* 0x000000ffff258224 */ /* 0x000fe200078e0a25 */
[----:B------:R-:W-:Y:S01]  /*2690*/  ISETP.GT.U32.AND P0, PT, R4, R42, PT ;  /* 0x0000002a0400720c */ /* 0x000fe20003f04070 */
[----:B------:R-:W-:Y:S01]  /*26a0*/  VIADD R47, R2, 0x1b ;  /* 0x0000001b022f7836 */ /* 0x000fe20000000000 */
[C---:B------:R-:W-:Y:S01]  /*26b0*/  ISETP.GT.U32.AND P6, PT, R4.reuse, R40, PT ;  /* 0x000000280400720c */ /* 0x040fe20003fc4070 */
[----:B------:R-:W-:Y:S01]  /*26c0*/  @!P2 IMAD.MOV R36, RZ, RZ, -R36 ;  /* 0x000000ffff24a224 */ /* 0x000fe200078e0a24 */
[C---:B------:R-:W-:Y:S01]  /*26d0*/  ISETP.GT.U32.AND P2, PT, R4.reuse, R43, PT ;  /* 0x0000002b0400720c */ /* 0x040fe20003f44070 */
[----:B------:R-:W-:Y:S01]  /*26e0*/  @!P3 IMAD.MOV R38, RZ, RZ, -R38 ;  /* 0x000000ffff26b224 */ /* 0x000fe200078e0a26 */
[----:B------:R-:W-:Y:S01]  /*26f0*/  IABS R46, R47 ;  /* 0x0000002f002e7213 */ /* 0x000fe20000000000 */
[----:B------:R-:W-:Y:S01]  /*2700*/  @!P4 IMAD.IADD R41, R41, 0x1, -R4 ;  /* 0x000000012929c824 */ /* 0x000fe200078e0a04 */
[----:B------:R-:W-:Y:S01]  /*2710*/  ISETP.GE.AND P3, PT, R49, RZ, PT ;  /* 0x000000ff3100720c */ /* 0x000fe20003f66270 */
[----:B------:R-:W-:Y:S01]  /*2720*/  IMAD.HI.U32 R44, R9, R48, RZ ;  /* 0x00000030092c7227 */ /* 0x000fe200078e00ff */
[----:B------:R-:W-:-:S03]  /*2730*/  ISETP.GT.U32.AND P4, PT, R4, R45, PT ;  /* 0x0000002d0400720c */ /* 0x000fc60003f84070 */
[----:B------:R-:W-:-:S04]  /*2740*/  IMAD.HI.U32 R24, R9, R46, RZ ;  /* 0x0000002e09187227 */ /* 0x000fc800078e00ff */
[--C-:B------:R-:W-:Y:S01]  /*2750*/  @!P0 IMAD.IADD R42, R42, 0x1, -R4.reuse ;  /* 0x000000012a2a8824 */ /* 0x100fe200078e0a04 */
[----:B------:R-:W-:Y:S01]  /*2760*/  ISETP.GE.AND P0, PT, R47, RZ, PT ;  /* 0x000000ff2f00720c */ /* 0x000fe20003f06270 */
[----:B------:R-:W-:Y:S01]  /*2770*/  @!P2 IMAD.IADD R43, R43, 0x1, -R4 ;  /* 0x000000012b2ba824 */ /* 0x000fe200078e0a04 */
[----:B------:R-:W-:Y:S01]  /*2780*/  ISETP.GE.AND P2, PT, R51, RZ, PT ;  /* 0x000000ff3300720c */ /* 0x000fe20003f46270 */
[----:B------:R-:W-:Y:S02]  /*2790*/  IMAD.MOV R47, RZ, RZ, -R24 ;  /* 0x000000ffff2f7224 */ /* 0x000fe400078e0a18 */
[----:B------:R-:W-:Y:S02]  /*27a0*/  IMAD.MOV.U32 R39, RZ, RZ, R41 ;  /* 0x000000ffff277224 */ /* 0x000fe400078e0029 */
[----:B------:R-:W-:Y:S02]  /*27b0*/  IMAD.MOV R49, RZ, RZ, -R44 ;  /* 0x000000ffff317224 */ /* 0x000fe400078e0a2c */
[----:B------:R-:W-:-:S02]  /*27c0*/  IMAD R44, R4, R47, R46 ;  /* 0x0000002f042c7224 */ /* 0x000fc400078e022e */
[----:B------:R-:W-:Y:S02]  /*27d0*/  IMAD.MOV.U32 R41, RZ, RZ, R43 ;  /* 0x000000ffff297224 */ /* 0x000fe400078e002b */
[--C-:B------:R-:W-:Y:S01]  /*27e0*/  @!P4 IMAD.IADD R45, R45, 0x1, -R4.reuse ;  /* 0x000000012d2dc824 */ /* 0x100fe200078e0a04 */
[C---:B------:R-:W-:Y:S01]  /*27f0*/  ISETP.GT.U32.AND P4, PT, R4.reuse, R42, PT ;  /* 0x0000002a0400720c */ /* 0x040fe20003f84070 */
[----:B------:R-:W-:Y:S01]  /*2800*/  @!P3 IMAD.MOV R41, RZ, RZ, -R41 ;  /* 0x000000ffff29b224 */ /* 0x000fe200078e0a29 */
[----:B------:R-:W-:Y:S01]  /*2810*/  ISETP.GT.U32.AND P3, PT, R4, R44, PT ;  /* 0x0000002c0400720c */ /* 0x000fe20003f64070 */
[----:B------:R-:W-:Y:S01]  /*2820*/  @!P6 IMAD.IADD R40, R40, 0x1, -R4 ;  /* 0x000000012828e824 */ /* 0x000fe200078e0a04 */
[----:B------:R-:W-:Y:S01]  /*2830*/  ISETP.GE.AND P6, PT, R50, RZ, PT ;  /* 0x000000ff3200720c */ /* 0x000fe20003fc6270 */
[----:B------:R-:W-:Y:S01]  /*2840*/  @!P5 IMAD.MOV R39, RZ, RZ, -R39 ;  /* 0x000000ffff27d224 */ /* 0x000fe200078e0a27 */
[----:B------:R-:W-:Y:S01]  /*2850*/  ISETP.GT.U32.AND P5, PT, R4, R45, PT ;  /* 0x0000002d0400720c */ /* 0x000fe20003fa4070 */
[----:B------:R-:W-:-:S02]  /*2860*/  VIADD R24, R2, 0x19 ;  /* 0x0000001902187836 */ /* 0x000fc40000000000 */
[----:B------:R-:W-:Y:S02]  /*2870*/  VIADD R43, R2, 0x18 ;  /* 0x00000018022b7836 */ /* 0x000fe40000000000 */
[----:B------:R-:W-:Y:S01]  /*2880*/  IMAD R47, R4, R49, R48 ;  /* 0x00000031042f7224 */ /* 0x000fe200078e0230 */
[----:B------:R-:W-:Y:S01]  /*2890*/  IABS R46, R24 ;  /* 0x00000018002e7213 */ /* 0x000fe20000000000 */
[--C-:B------:R-:W-:Y:S01]  /*28a0*/  @!P4 IMAD.IADD R42, R42, 0x1, -R4.reuse ;  /* 0x000000012a2ac824 */ /* 0x100fe200078e0a04 */
[----:B------:R-:W-:Y:S01]  /*28b0*/  ISETP.GE.AND P4, PT, R24, RZ, PT ;  /* 0x000000ff1800720c */ /* 0x000fe20003f86270 */
[----:B------:R-:W-:Y:S01]  /*28c0*/  @!P3 IMAD.IADD R44, R44, 0x1, -R4 ;  /* 0x000000012c2cb824 */ /* 0x000fe200078e0a04 */
[----:B------:R-:W-:Y:S01]  /*28d0*/  IABS R49, R43 ;  /* 0x0000002b00317213 */ /* 0x000fe20000000000 */
[----:B------:R-:W-:Y:S01]  /*28e0*/  @!P6 IMAD.MOV R42, RZ, RZ, -R42 ;  /* 0x000000ffff2ae224 */ /* 0x000fe200078e0a2a */
[C---:B------:R-:W-:Y:S01]  /*28f0*/  ISETP.GT.U32.AND P3, PT, R4.reuse, R47, PT ;  /* 0x0000002f0400720c */ /* 0x040fe20003f64070 */
[----:B------:R-:W-:Y:S01]  /*2900*/  @!P5 IMAD.IADD R45, R45, 0x1, -R4 ;  /* 0x000000012d2dd824 */ /* 0x000fe200078e0a04 */
[----:B------:R-:W-:Y:S01]  /*2910*/  ISETP.GT.U32.AND P6, PT, R4, R44, PT ;  /* 0x0000002c0400720c */ /* 0x000fe20003fc4070 */
[----:B------:R-:W-:Y:S01]  /*2920*/  IMAD.HI.U32 R24, R9, R46, RZ ;  /* 0x0000002e09187227 */ /* 0x000fe200078e00ff */
[----:B------:R-:W-:-:S03]  /*2930*/  ISETP.GE.AND P5, PT, R43, RZ, PT ;  /* 0x000000ff2b00720c */ /* 0x000fc60003fa6270 */
[----:B------:R-:W-:Y:S02]  /*2940*/  IMAD.MOV.U32 R43, RZ, RZ, R45 ;  /* 0x000000ffff2b7224 */ /* 0x000fe400078e002d */
[----:B------:R-:W-:Y:S02]  /*2950*/  IMAD.MOV R45, RZ, RZ, -R24 ;  /* 0x000000ffff2d7224 */ /* 0x000fe400078e0a18 */
[----:B------:R-:W-:Y:S02]  /*2960*/  VIADD R48, R2, 0x17 ;  /* 0x0000001702307836 */ /* 0x000fe40000000000 */
[----:B------:R-:W-:Y:S02]  /*2970*/  IMAD R46, R4, R45, R46 ;  /* 0x0000002d042e7224 */ /* 0x000fe400078e022e */
[----:B------:R-:W-:Y:S01]  /*2980*/  @!P6 IMAD.IADD R44, R44, 0x1, -R4 ;  /* 0x000000012c2ce824 */ /* 0x000fe200078e0a04 */
[----:B------:R-:W-:Y:S01]  /*2990*/  IABS R50, R48 ;  /* 0x0000003000327213 */ /* 0x000fe20000000000 */
[----:B------:R-:W-:Y:S01]  /*29a0*/  IMAD.HI.U32 R24, R9, R49, RZ ;  /* 0x0000003109187227 */ /* 0x000fe200078e00ff */
[----:B------:R-:W-:-:S03]  /*29b0*/  ISETP.GT.U32.AND P6, PT, R4, R46, PT ;  /* 0x0000002e0400720c */ /* 0x000fc60003fc4070 */
[----:B------:R-:W-:Y:S02]  /*29c0*/  @!P3 IMAD.IADD R47, R47, 0x1, -R4 ;  /* 0x000000012f2fb824 */ /* 0x000fe400078e0a04 */
[----:B------:R-:W-:Y:S01]  /*29d0*/  @!P2 IMAD.MOV R43, RZ, RZ, -R43 ;  /* 0x000000ffff2ba224 */ /* 0x000fe200078e0a2b */
[----:B------:R-:W-:Y:S01]  /*29e0*/  ISETP.GE.AND P2, PT, R48, RZ, PT ;  /* 0x000000ff3000720c */ /* 0x000fe20003f46270 */
[----:B------:R-:W-:Y:S01]  /*29f0*/  IMAD.MOV R48, RZ, RZ, -R24 ;  /* 0x000000ffff307224 */ /* 0x000fe200078e0a18 */
[----:B------:R-:W-:Y:S01]  /*2a00*/  ISETP.GT.U32.AND P3, PT, R4, R47, PT ;  /* 0x0000002f0400720c */ /* 0x000fe20003f64070 */
[----:B------:R-:W-:-:S04]  /*2a10*/  IMAD.HI.U32 R24, R9, R50, RZ ;  /* 0x0000003209187227 */ /* 0x000fc800078e00ff */
[----:B------:R-:W-:Y:S01]  /*2a20*/  @!P1 IMAD.MOV R40, RZ, RZ, -R40 ;  /* 0x000000ffff289224 */ /* 0x000fe200078e0a28 */
[----:B------:R-:W-:Y:S01]  /*2a30*/  ISETP.GE.AND P1, PT, R52, RZ, PT ;  /* 0x000000ff3400720c */ /* 0x000fe20003f26270 */
[----:B------:R-:W-:Y:S01]  /*2a40*/  IMAD.MOV R51, RZ, RZ, -R24 ;  /* 0x000000ffff337224 */ /* 0x000fe200078e0a18 */
[----:B------:R-:W-:Y:S01]  /*2a50*/  IABS R52, R54 ;  /* 0x0000003600347213 */ /* 0x000fe20000000000 */
[----:B------:R-:W-:Y:S02]  /*2a60*/  @!P6 IMAD.IADD R46, R46, 0x1, -R4 ;  /* 0x000000012e2ee824 */ /* 0x000fe400078e0a04 */
[C---:B------:R-:W-:Y:S02]  /*2a70*/  IMAD R49, R4.reuse, R48, R49 ;  /* 0x0000003004317224 */ /* 0x040fe400078e0231 */
[----:B------:R-:W-:Y:S01]  /*2a80*/  IMAD.HI.U32 R45, R9, R52, RZ ;  /* 0x00000034092d7227 */ /* 0x000fe200078e00ff */
[----:B------:R-:W-:-:S03]  /*2a90*/  ISETP.GT.U32.AND P6, PT, R4, R46, PT ;  /* 0x0000002e0400720c */ /* 0x000fc60003fc4070 */
[C---:B------:R-:W-:Y:S01]  /*2aa0*/  IMAD R48, R4.reuse, R51, R50 ;  /* 0x0000003304307224 */ /* 0x040fe200078e0232 */
[----:B------:R-:W-:Y:S01]  /*2ab0*/  IABS R50, R56 ;  /* 0x0000003800327213 */ /* 0x000fe20000000000 */
[----:B------:R-:W-:Y:S02]  /*2ac0*/  IMAD.MOV R45, RZ, RZ, -R45 ;  /* 0x000000ffff2d7224 */ /* 0x000fe400078e0a2d */
[----:B------:R-:W-:Y:S01]  /*2ad0*/  @!P3 IMAD.IADD R47, R47, 0x1, -R4 ;  /* 0x000000012f2fb824 */ /* 0x000fe200078e0a04 */
[----:B------:R-:W-:Y:S01]  /*2ae0*/  ISETP.GT.U32.AND P3, PT, R4, R48, PT ;  /* 0x000000300400720c */ /* 0x000fe20003f64070 */
[----:B------:R-:W-:-:S04]  /*2af0*/  IMAD.HI.U32 R24, R9, R50, RZ ;  /* 0x0000003209187227 */ /* 0x000fc800078e00ff */
[----:B------:R-:W-:Y:S01]  /*2b00*/  @!P0 IMAD.MOV R44, RZ, RZ, -R44 ;  /* 0x000000ffff2c8224 */ /* 0x000fe200078e0a2c */
[C---:B------:R-:W-:Y:S01]  /*2b10*/  ISETP.GT.U32.AND P0, PT, R4.reuse, R49, PT ;  /* 0x000000310400720c */ /* 0x040fe20003f04070 */
[----:B------:R-:W-:Y:S02]  /*2b20*/  IMAD R51, R4, R45, R52 ;  /* 0x0000002d04337224 */ /* 0x000fe400078e0234 */
[----:B------:R-:W-:Y:S02]  /*2b30*/  IMAD.MOV.U32 R45, RZ, RZ, R47 ;  /* 0x000000ffff2d7224 */ /* 0x000fe400078e002f */
[----:B------:R-:W-:Y:S02]  /*2b40*/  IMAD.MOV R47, RZ, RZ, -R24 ;  /* 0x000000ffff2f7224 */ /* 0x000fe400078e0a18 */
[----:B------:R-:W-:Y:S01]  /*2b50*/  @!P6 IMAD.IADD R46, R46, 0x1, -R4 ;  /* 0x000000012e2ee824 */ /* 0x000fe200078e0a04 */
[----:B------:R-:W-:Y:S01]  /*2b60*/  ISETP.GE.AND P6, PT, R54, RZ, PT ;  /* 0x000000ff3600720c */ /* 0x000fe20003fc6270 */
[----:B------:R-:W-:-:S02]  /*2b70*/  IMAD R50, R4, R47, R50 ;  /* 0x0000002f04327224 */ /* 0x000fc400078e0232 */
[----:B------:R-:W-:Y:S02]  /*2b80*/  @!P4 IMAD.MOV R46, RZ, RZ, -R46 ;  /* 0x000000ffff2ec224 */ /* 0x000fe400078e0a2e */
[--C-:B------:R-:W-:Y:S01]  /*2b90*/  @!P0 IMAD.IADD R49, R49, 0x1, -R4.reuse ;  /* 0x0000000131318824 */ /* 0x100fe200078e0a04 */
[----:B------:R-:W-:Y:S01]  /*2ba0*/  ISETP.GT.U32.AND P4, PT, R4, R50, PT ;  /* 0x000000320400720c */ /* 0x000fe20003f84070 */
[----:B------:R-:W-:Y:S02]  /*2bb0*/  @!P3 IMAD.IADD R48, R48, 0x1, -R4 ;  /* 0x000000013030b824 */ /* 0x000fe400078e0a04 */
[----:B------:R-:W-:Y:S01]  /*2bc0*/  VIADD R58, R2, 0x13 ;  /* 0x00000013023a7836 */ /* 0x000fe20000000000 */
[C---:B------:R-:W-:Y:S01]  /*2bd0*/  ISETP.GT.U32.AND P0, PT, R4.reuse, R49, PT ;  /* 0x000000310400720c */ /* 0x040fe20003f04070 */
[----:B------:R-:W-:Y:S01]  /*2be0*/  @!P1 IMAD.MOV R45, RZ, RZ, -R45 ;  /* 0x000000ffff2d9224 */ /* 0x000fe200078e0a2d */
[C---:B------:R-:W-:Y:S01]  /*2bf0*/  ISETP.GT.U32.AND P3, PT, R4.reuse, R48, PT ;  /* 0x000000300400720c */ /* 0x040fe20003f64070 */
[----:B------:R-:W-:Y:S01]  /*2c00*/  IMAD.HI.U32 R24, R9, R53, RZ ;  /* 0x0000003509187227 */ /* 0x000fe200078e00ff */
[----:B------:R-:W-:-:S02]  /*2c10*/  ISETP.GT.U32.AND P1, PT, R4, R51, PT ;  /* 0x000000330400720c */ /* 0x000fc40003f24070 */
[----:B------:R-:W-:Y:S01]  /*2c20*/  IABS R55, R58 ;  /* 0x0000003a00377213 */ /* 0x000fe20000000000 */
[----:B------:R-:W-:Y:S02]  /*2c30*/  IMAD.MOV R24, RZ, RZ, -R24 ;  /* 0x000000ffff187224 */ /* 0x000fe400078e0a18 */
[--C-:B------:R-:W-:Y:S02]  /*2c40*/  @!P4 IMAD.IADD R50, R50, 0x1, -R4.reuse ;  /* 0x000000013232c824 */ /* 0x100fe400078e0a04 */
[C---:B------:R-:W-:Y:S02]  /*2c50*/  IMAD R53, R4.reuse, R24, R53 ;  /* 0x0000001804357224 */ /* 0x040fe400078e0235 */
[--C-:B------:R-:W-:Y:S01]  /*2c60*/  @!P0 IMAD.IADD R49, R49, 0x1, -R4.reuse ;  /* 0x0000000131318824 */ /* 0x100fe200078e0a04 */
[----:B------:R-:W-:Y:S01]  /*2c70*/  ISETP.GT.U32.AND P4, PT, R4, R50, PT ;  /* 0x000000320400720c */ /* 0x000fe20003f84070 */
[----:B------:R-:W-:Y:S01]  /*2c80*/  @!P3 IMAD.IADD R48, R48, 0x1, -R4 ;  /* 0x000000013030b824 */ /* 0x000fe200078e0a04 */
[----:B------:R-:W-:Y:S01]  /*2c90*/  ISETP.GE.AND P0, PT, R56, RZ, PT ;  /* 0x000000ff3800720c */ /* 0x000fe20003f06270 */
[----:B------:R-:W-:Y:S01]  /*2ca0*/  IMAD.HI.U32 R52, R9, R55, RZ ;  /* 0x0000003709347227 */ /* 0x000fe200078e00ff */
[----:B------:R-:W-:-:S03]  /*2cb0*/  ISETP.GE.AND P3, PT, R58, RZ, PT ;  /* 0x000000ff3a00720c */ /* 0x000fc60003f66270 */
[----:B------:R-:W-:Y:S01]  /*2cc0*/  @!P2 IMAD.MOV R48, RZ, RZ, -R48 ;  /* 0x000000ffff30a224 */ /* 0x000fe200078e0a30 */
[----:B------:R-:W-:Y:S01]  /*2cd0*/  ISETP.GT.U32.AND P2, PT, R4, R53, PT ;  /* 0x000000350400720c */ /* 0x000fe20003f44070 */
[----:B------:R-:W-:Y:S02]  /*2ce0*/  @!P1 IMAD.IADD R51, R51, 0x1, -R4 ;  /* 0x0000000133339824 */ /* 0x000fe400078e0a04 */
[----:B------:R-:W-:Y:S02]  /*2cf0*/  IMAD.MOV R52, RZ, RZ, -R52 ;  /* 0x000000ffff347224 */ /* 0x000fe400078e0a34 */
[----:B------:R-:W-:Y:S01]  /*2d00*/  @!P4 IMAD.IADD R50, R50, 0x1, -R4 ;  /* 0x000000013232c824 */ /* 0x000fe200078e0a04 */
[C---:B------:R-:W-:Y:S01]  /*2d10*/  ISETP.GT.U32.AND P1, PT, R4.reuse, R51, PT ;  /* 0x000000330400720c */ /* 0x040fe20003f24070 */
[----:B------:R-:W-:Y:S02]  /*2d20*/  IMAD R55, R4, R52, R55 ;  /* 0x0000003404377224 */ /* 0x000fe400078e0237 */
[----:B------:R-:W-:-:S02]  /*2d30*/  @!P0 IMAD.MOV R50, RZ, RZ, -R50 ;  /* 0x000000ffff328224 */ /* 0x000fc400078e0a32 */
[----:B------:R-:W-:Y:S01]  /*2d40*/  VIADD R54, R2, 0x10 ;  /* 0x0000001002367836 */ /* 0x000fe20000000000 */
[----:B------:R-:W-:Y:S01]  /*2d50*/  ISETP.GT.U32.AND P0, PT, R4, R55, PT ;  /* 0x000000370400720c */ /* 0x000fe20003f04070 */
[--C-:B------:R-:W-:Y:S02]  /*2d60*/  @!P2 IMAD.IADD R53, R53, 0x1, -R4.reuse ;  /* 0x000000013535a824 */ /* 0x100fe400078e0a04 */
[----:B------:R-:W-:Y:S01]  /*2d70*/  IMAD.MOV.U32 R47, RZ, RZ, R49 ;  /* 0x000000ffff2f7224 */ /* 0x000fe200078e0031 */
[----:B------:R-:W-:Y:S01]  /*2d80*/  IABS R58, R54 ;  /* 0x00000036003a7213 */ /* 0x000fe20000000000 */
[----:B------:R-:W-:Y:S01]  /*2d90*/  VIADD R52, R2, 0x11 ;  /* 0x0000001102347836 */ /* 0x000fe20000000000 */
[----:B------:R-:W-:Y:S01]  /*2da0*/  ISETP.GT.U32.AND P2, PT, R4, R53, PT ;  /* 0x000000350400720c */ /* 0x000fe20003f44070 */
[--C-:B------:R-:W-:Y:S01]  /*2db0*/  @!P1 IMAD.IADD R51, R51, 0x1, -R4.reuse ;  /* 0x0000000133339824 */ /* 0x100fe200078e0a04 */
[----:B------:R-:W-:Y:S01]  /*2dc0*/  ISETP.GE.AND P4, PT, R54, RZ, PT ;  /* 0x000000ff3600720c */ /* 0x000fe20003f86270 */
[----:B------:R-:W-:Y:S01]  /*2dd0*/  @!P5 IMAD.MOV R47, RZ, RZ, -R47 ;  /* 0x000000ffff2fd224 */ /* 0x000fe200078e0a2f */
[----:B------:R-:W-:Y:S01]  /*2de0*/  ISETP.GE.AND P5, PT, R57, RZ, PT ;  /* 0x000000ff3900720c */ /* 0x000fe20003fa6270 */
[----:B------:R-:W-:Y:S01]  /*2df0*/  IMAD.MOV.U32 R49, RZ, RZ, R51 ;  /* 0x000000ffff317224 */ /* 0x000fe200078e0033 */
[----:B------:R-:W-:Y:S01]  /*2e00*/  IABS R57, R52 ;  /* 0x0000003400397213 */ /* 0x000fe20000000000 */
[----:B------:R-:W-:-:S02]  /*2e10*/  @!P0 IMAD.IADD R55, R55, 0x1, -R4 ;  /* 0x0000000137378824 */ /* 0x000fc400078e0a04 */
[----:B------:R-:W-:Y:S02]  /*2e20*/  VIADD R24, R2, 0x12 ;  /* 0x0000001202187836 */ /* 0x000fe40000000000 */
[----:B------:R-:W-:Y:S01]  /*2e30*/  @!P6 IMAD.MOV R49, RZ, RZ, -R49 ;  /* 0x000000ffff31e224 */ /* 0x000fe200078e0a31 */
[----:B------:R-:W-:Y:S01]  /*2e40*/  ISETP.GE.AND P6, PT, R52, RZ, PT ;  /* 0x000000ff3400720c */ /* 0x000fe20003fc6270 */
[----:B------:R-:W-:Y:S01]  /*2e50*/  IMAD.HI.U32 R52, R9, R58, RZ ;  /* 0x0000003a09347227 */ /* 0x000fe200078e00ff */
[----:B------:R-:W-:Y:S02]  /*2e60*/  ISETP.GT.U32.AND P0, PT, R4, R55, PT ;  /* 0x000000370400720c */ /* 0x000fe40003f04070 */
[----:B------:R-:W-:Y:S01]  /*2e70*/  IABS R51, R24 ;  /* 0x0000001800337213 */ /* 0x000fe20000000000 */
[----:B------:R-:W-:Y:S01]  /*2e80*/  @!P2 IMAD.IADD R53, R53, 0x1, -R4 ;  /* 0x000000013535a824 */ /* 0x000fe200078e0a04 */
[----:B------:R-:W-:Y:S01]  /*2e90*/  ISETP.GE.AND P1, PT, R24, RZ, PT ;  /* 0x000000ff1800720c */ /* 0x000fe20003f26270 */
[----:B------:R-:W-:-:S02]  /*2ea0*/  IMAD.MOV R59, RZ, RZ, -R52 ;  /* 0x000000ffff3b7224 */ /* 0x000fc400078e0a34 */
[----:B------:R-:W-:Y:S02]  /*2eb0*/  IMAD.MOV.U32 R72, RZ, RZ, R53 ;  /* 0x000000ffff487224 */ /* 0x000fe400078e0035 */
[----:B------:R-:W-:-:S04]  /*2ec0*/  IMAD.HI.U32 R24, R9, R51, RZ ;  /* 0x0000003309187227 */ /* 0x000fc800078e00ff */
[C---:B------:R-:W-:Y:S02]  /*2ed0*/  IMAD R53, R4.reuse, R59, R58 ;  /* 0x0000003b04357224 */ /* 0x040fe400078e023a */
[----:B------:R-:W-:Y:S02]  /*2ee0*/  IMAD.MOV R24, RZ, RZ, -R24 ;  /* 0x000000ffff187224 */ /* 0x000fe400078e0a18 */
[----:B------:R-:W-:Y:S01]  /*2ef0*/  @!P0 IMAD.IADD R55, R55, 0x1, -R4 ;  /* 0x0000000137378824 */ /* 0x000fe200078e0a04 */
[C---:B------:R-:W-:Y:S01]  /*2f00*/  ISETP.GT.U32.AND P0, PT, R4.reuse, R53, PT ;  /* 0x000000350400720c */ /* 0x040fe20003f04070 */
[----:B------:R-:W-:Y:S02]  /*2f10*/  IMAD R51, R4, R24, R51 ;  /* 0x0000001804337224 */ /* 0x000fe400078e0233 */
[----:B------:R-:W-:-:S03]  /*2f20*/  IMAD.HI.U32 R24, R9, R57, RZ ;  /* 0x0000003909187227 */ /* 0x000fc600078e00ff */
[----:B------:R-:W-:Y:S01]  /*2f30*/  ISETP.GT.U32.AND P2, PT, R4, R51, PT ;  /* 0x000000330400720c */ /* 0x000fe20003f44070 */
[C---:B------:R-:W-:Y:S02]  /*2f40*/  VIADD R58, R2.reuse, 0xd ;  /* 0x0000000d023a7836 */ /* 0x040fe40000000000 */
[C---:B------:R-:W-:Y:S02]  /*2f50*/  VIADD R64, R2.reuse, 0xf ;  /* 0x0000000f02407836 */ /* 0x040fe40000000000 */
[----:B------:R-:W-:Y:S02]  /*2f60*/  IMAD.MOV R24, RZ, RZ, -R24 ;  /* 0x000000ffff187224 */ /* 0x000fe400078e0a18 */
[----:B------:R-:W-:Y:S01]  /*2f70*/  IMAD.MOV.U32 R74, RZ, RZ, R55 ;  /* 0x000000ffff4a7224 */ /* 0x000fe200078e0037 */
[----:B------:R-:W-:Y:S01]  /*2f80*/  IABS R55, R58 ;  /* 0x0000003a00377213 */ /* 0x000fe20000000000 */
[----:B------:R-:W-:Y:S01]  /*2f90*/  @!P0 IMAD.IADD R53, R53, 0x1, -R4 ;  /* 0x0000000135358824 */ /* 0x000fe200078e0a04 */
[----:B------:R-:W-:Y:S01]  /*2fa0*/  IABS R60, R64 ;  /* 0x00000040003c7213 */ /* 0x000fe20000000000 */
[----:B------:R-:W-:-:S02]  /*2fb0*/  VIADD R66, R2, 0xe ;  /* 0x0000000e02427836 */ /* 0x000fc40000000000 */
[C---:B------:R-:W-:Y:S01]  /*2fc0*/  IMAD R57, R4.reuse, R24, R57 ;  /* 0x0000001804397224 */ /* 0x040fe200078e0239 */
[----:B------:R-:W-:Y:S01]  /*2fd0*/  ISETP.GT.U32.AND P0, PT, R4, R53, PT ;  /* 0x000000350400720c */ /* 0x000fe20003f04070 */
[----:B------:R-:W-:Y:S01]  /*2fe0*/  IMAD.HI.U32 R24, R9, R55, RZ ;  /* 0x0000003709187227 */ /* 0x000fe200078e00ff */
[----:B------:R-:W-:-:S03]  /*2ff0*/  IABS R62, R66 ;  /* 0x00000042003e7213 */ /* 0x000fc60000000000 */
[----:B------:R-:W-:Y:S01]  /*3000*/  @!P5 IMAD.MOV R72, RZ, RZ, -R72 ;  /* 0x000000ffff48d224 */ /* 0x000fe200078e0a48 */
[----:B------:R-:W-:Y:S01]  /*3010*/  ISETP.GT.U32.AND P5, PT, R4, R57, PT ;  /* 0x000000390400720c */ /* 0x000fe20003fa4070 */
[----:B------:R-:W-:Y:S02]  /*3020*/  @!P2 IMAD.IADD R51, R51, 0x1, -R4 ;  /* 0x000000013333a824 */ /* 0x000fe400078e0a04 */
[----:B------:R-:W-:-:S03]  /*3030*/  IMAD.HI.U32 R54, R9, R60, RZ ;  /* 0x0000003c09367227 */ /* 0x000fc600078e00ff */
[----:B------:R-:W-:Y:S01]  /*3040*/  ISETP.GT.U32.AND P2, PT, R4, R51, PT ;  /* 0x000000330400720c */ /* 0x000fe20003f44070 */
[----:B------:R-:W-:Y:S02]  /*3050*/  IMAD.MOV R24, RZ, RZ, -R24 ;  /* 0x000000ffff187224 */ /* 0x000fe400078e0a18 */
[----:B------:R-:W-:-:S04]  /*3060*/  IMAD.HI.U32 R56, R9, R62, RZ ;  /* 0x0000003e09387227 */ /* 0x000fc800078e00ff */
[----:B------:R-:W-:Y:S02]  /*3070*/  IMAD.MOV R61, RZ, RZ, -R54 ;  /* 0x000000ffff3d7224 */ /* 0x000fe400078e0a36 */
[C---:B------:R-:W-:Y:S02]  /*3080*/  IMAD R55, R4.reuse, R24, R55 ;  /* 0x0000001804377224 */ /* 0x040fe400078e0237 */
[----:B------:R-:W-:Y:S02]  /*3090*/  IMAD.MOV R63, RZ, RZ, -R56 ;  /* 0x000000ffff3f7224 */ /* 0x000fe400078e0a38 */
[C---:B------:R-:W-:Y:S02]  /*30a0*/  IMAD R59, R4.reuse, R61, R60 ;  /* 0x0000003d043b7224 */ /* 0x040fe400078e023c */
[----:B------:R-:W-:Y:S01]  /*30b0*/  @!P0 IMAD.IADD R53, R53, 0x1, -R4 ;  /* 0x0000000135358824 */ /* 0x000fe200078e0a04 */
[C---:B------:R-:W-:Y:S01]  /*30c0*/  ISETP.GT.U32.AND P0, PT, R4.reuse, R55, PT ;  /* 0x000000370400720c */ /* 0x040fe20003f04070 */
[----:B------:R-:W-:-:S02]  /*30d0*/  IMAD R61, R4, R63, R62 ;  /* 0x0000003f043d7224 */ /* 0x000fc400078e023e */
[----:B------:R-:W-:Y:S01]  /*30e0*/  @!P3 IMAD.MOV R74, RZ, RZ, -R74 ;  /* 0x000000ffff4ab224 */ /* 0x000fe200078e0a4a */
[C---:B------:R-:W-:Y:S01]  /*30f0*/  ISETP.GT.U32.AND P3, PT, R4.reuse, R59, PT ;  /* 0x0000003b0400720c */ /* 0x040fe20003f64070 */
[--C-:B------:R-:W-:Y:S02]  /*3100*/  @!P5 IMAD.IADD R57, R57, 0x1, -R4.reuse ;  /* 0x000000013939d824 */ /* 0x100fe400078e0a04 */
[--C-:B------:R-:W-:Y:S01]  /*3110*/  @!P2 IMAD.IADD R51, R51, 0x1, -R4.reuse ;  /* 0x000000013333a824 */ /* 0x100fe200078e0a04 */
[----:B------:R-:W-:Y:S01]  /*3120*/  ISETP.GT.U32.AND P2, PT, R4, R61, PT ;  /* 0x0000003d0400720c */ /* 0x000fe20003f44070 */
[----:B------:R-:W-:Y:S01]  /*3130*/  VIADD R62, R2, 0xb ;  /* 0x0000000b023e7836 */ /* 0x000fe20000000000 */
[----:B------:R-:W-:Y:S01]  /*3140*/  ISETP.GT.U32.AND P5, PT, R4, R57, PT ;  /* 0x000000390400720c */ /* 0x000fe20003fa4070 */
[C---:B------:R-:W-:Y:S02]  /*3150*/  VIADD R60, R2.reuse, 0xc ;  /* 0x0000000c023c7836 */ /* 0x040fe40000000000 */
[--C-:B------:R-:W-:Y:S01]  /*3160*/  @!P0 IMAD.IADD R55, R55, 0x1, -R4.reuse ;  /* 0x0000000137378824 */ /* 0x100fe200078e0a04 */
[----:B------:R-:W-:Y:S01]  /*3170*/  IABS R65, R62 ;  /* 0x0000003e00417213 */ /* 0x000fe20000000000 */
[----:B------:R-:W-:Y:S01]  /*3180*/  VIADD R68, R2, 0xa ;  /* 0x0000000a02447836 */ /* 0x000fe20000000000 */
[----:B------:R-:W-:Y:S01]  /*3190*/  IABS R63, R60 ;  /* 0x0000003c003f7213 */ /* 0x000fe20000000000 */
[----:B------:R-:W-:Y:S01]  /*31a0*/  @!P3 IMAD.IADD R59, R59, 0x1, -R4 ;  /* 0x000000013b3bb824 */ /* 0x000fe200078e0a04 */
[----:B------:R-:W-:Y:S01]  /*31b0*/  ISETP.GT.U32.AND P0, PT, R4, R55, PT ;  /* 0x000000370400720c */ /* 0x000fe20003f04070 */
[----:B------:R-:W-:Y:S01]  /*31c0*/  IMAD.HI.U32 R52, R9, R65, RZ ;  /* 0x0000004109347227 */ /* 0x000fe200078e00ff */
[----:B------:R-:W-:-:S02]  /*31d0*/  IABS R67, R68 ;  /* 0x0000004400437213 */ /* 0x000fc40000000000 */
[----:B------:R-:W-:Y:S01]  /*31e0*/  ISETP.GT.U32.AND P3, PT, R4, R59, PT ;  /* 0x0000003b0400720c */ /* 0x000fe20003f64070 */
[--C-:B------:R-:W-:Y:S01]  /*31f0*/  @!P5 IMAD.IADD R57, R57, 0x1, -R4.reuse ;  /* 0x000000013939d824 */ /* 0x100fe200078e0a04 */
[----:B------:R-:W-:Y:S01]  /*3200*/  ISETP.GE.AND P5, PT, R64, RZ, PT ;  /* 0x000000ff4000720c */ /* 0x000fe20003fa6270 */
[----:B------:R-:W-:Y:S02]  /*3210*/  @!P2 IMAD.IADD R61, R61, 0x1, -R4 ;  /* 0x000000013d3da824 */ /* 0x000fe400078e0a04 */
[----:B------:R-:W-:Y:S02]  /*3220*/  IMAD.MOV R52, RZ, RZ, -R52 ;  /* 0x000000ffff347224 */ /* 0x000fe400078e0a34 */
[----:B------:R-:W-:Y:S01]  /*3230*/  VIADD R64, R2, 0x9 ;  /* 0x0000000902407836 */ /* 0x000fe20000000000 */
[----:B------:R-:W-:Y:S01]  /*3240*/  ISETP.GT.U32.AND P2, PT, R4, R61, PT ;  /* 0x0000003d0400720c */ /* 0x000fe20003f44070 */
[----:B------:R-:W-:-:S03]  /*3250*/  IMAD.HI.U32 R24, R9, R63, RZ ;  /* 0x0000003f09187227 */ /* 0x000fc600078e00ff */
[----:B------:R-:W-:Y:S01]  /*3260*/  IABS R69, R64 ;  /* 0x0000004000457213 */ /* 0x000fe20000000000 */
[C---:B------:R-:W-:Y:S02]  /*3270*/  IMAD R65, R4.reuse, R52, R65 ;  /* 0x0000003404417224 */ /* 0x040fe400078e0241 */
[----:B------:R-:W-:Y:S02]  /*3280*/  IMAD.MOV R24, RZ, RZ, -R24 ;  /* 0x000000ffff187224 */ /* 0x000fe400078e0a18 */
[----:B------:R-:W-:Y:S01]  /*3290*/  @!P0 IMAD.IADD R55, R55, 0x1, -R4 ;  /* 0x0000000137378824 */ /* 0x000fe200078e0a04 */
[C---:B------:R-:W-:Y:S01]  /*32a0*/  ISETP.GT.U32.AND P0, PT, R4.reuse, R65, PT ;  /* 0x000000410400720c */ /* 0x040fe20003f04070 */
[----:B------:R-:W-:Y:S02]  /*32b0*/  IMAD R63, R4, R24, R63 ;  /* 0x00000018043f7224 */ /* 0x000fe400078e023f */
[----:B------:R-:W-:-:S04]  /*32c0*/  IMAD.HI.U32 R24, R9, R69, RZ ;  /* 0x0000004509187227 */ /* 0x000fc800078e00ff */
[----:B------:R-:W-:Y:S01]  /*32d0*/  @!P3 IMAD.IADD R59, R59, 0x1, -R4 ;  /* 0x000000013b3bb824 */ /* 0x000fe200078e0a04 */
[----:B------:R-:W-:Y:S01]  /*32e0*/  ISETP.GE.AND P3, PT, R66, RZ, PT ;  /* 0x000000ff4200720c */ /* 0x000fe20003f66270 */
[----:B------:R-:W-:Y:S02]  /*32f0*/  VIADD R66, R2, 0x8 ;  /* 0x0000000802427836 */ /* 0x000fe40000000000 */
[----:B------:R-:W-:Y:S02]  /*3300*/  IMAD.MOV R56, RZ, RZ, -R24 ;  /* 0x000000ffff387224 */ /* 0x000fe400078e0a18 */
[----:B------:R-:W-:Y:S01]  /*3310*/  @!P2 IMAD.IADD R61, R61, 0x1, -R4 ;  /* 0x000000013d3da824 */ /* 0x000fe200078e0a04 */
[----:B------:R-:W-:Y:S01]  /*3320*/  ISETP.GT.U32.AND P2, PT, R4, R63, PT ;  /* 0x0000003f0400720c */ /* 0x000fe20003f44070 */
[----:B------:R-:W-:Y:S01]  /*3330*/  IMAD.HI.U32 R54, R9, R67, RZ ;  /* 0x0000004309367227 */ /* 0x000fe200078e00ff */
[----:B------:R-:W-:-:S03]  /*3340*/  IABS R71, R66 ;  /* 0x0000004200477213 */ /* 0x000fc60000000000 */
[C---:B------:R-:W-:Y:S02]  /*3350*/  IMAD R69, R4.reuse, R56, R69 ;  /* 0x0000003804457224 */ /* 0x040fe400078e0245 */
[----:B------:R-:W-:Y:S02]  /*3360*/  IMAD.MOV R54, RZ, RZ, -R54 ;  /* 0x000000ffff367224 */ /* 0x000fe400078e0a36 */
[----:B------:R-:W-:Y:S01]  /*3370*/  @!P0 IMAD.IADD R65, R65, 0x1, -R4 ;  /* 0x0000000141418824 */ /* 0x000fe200078e0a04 */
[----:B------:R-:W-:Y:S01]  /*3380*/  ISETP.GT.U32.AND P0, PT, R4, R69, PT ;  /* 0x000000450400720c */ /* 0x000fe20003f04070 */
[----:B------:R-:W-:-:S04]  /*3390*/  IMAD.HI.U32 R24, R9, R71, RZ ;  /* 0x0000004709187227 */ /* 0x000fc800078e00ff */
[----:B------:R-:W-:Y:S02]  /*33a0*/  IMAD R67, R4, R54, R67 ;  /* 0x0000003604437224 */ /* 0x000fe400078e0243 */
[----:B------:R-:W-:Y:S02]  /*33b0*/  VIADD R70, R2, 0x7 ;  /* 0x0000000702467836 */ /* 0x000fe40000000000 */
[----:B------:R-:W-:Y:S02]  /*33c0*/  IMAD.MOV R24, RZ, RZ, -R24 ;  /* 0x000000ffff187224 */ /* 0x000fe400078e0a18 */
[----:B------:R-:W-:Y:S01]  /*33d0*/  @!P2 IMAD.IADD R63, R63, 0x1, -R4 ;  /* 0x000000013f3fa824 */ /* 0x000fe200078e0a04 */
[C---:B------:R-:W-:Y:S01]  /*33e0*/  ISETP.GT.U32.AND P2, PT, R4.reuse, R67, PT ;  /* 0x000000430400720c */ /* 0x040fe20003f44070 */
[----:B------:R-:W-:Y:S01]  /*33f0*/  IMAD R71, R4, R24, R71 ;  /* 0x0000001804477224 */ /* 0x000fe200078e0247 */
[----:B------:R-:W-:Y:S01]  /*3400*/  IABS R73, R70 ;  /* 0x0000004600497213 */ /* 0x000fe20000000000 */
[----:B------:R-:W-:-:S02]  /*3410*/  VIADD R87, R2, 0x6 ;  /* 0x0000000602577836 */ /* 0x000fc40000000000 */
[----:B------:R-:W-:Y:S01]  /*3420*/  @!P0 IMAD.IADD R69, R69, 0x1, -R4 ;  /* 0x0000000145458824 */ /* 0x000fe200078e0a04 */
[----:B------:R-:W-:Y:S01]  /*3430*/  ISETP.GT.U32.AND P0, PT, R4, R71, PT ;  /* 0x000000470400720c */ /* 0x000fe20003f04070 */
[----:B------:R-:W-:Y:S01]  /*3440*/  IMAD.HI.U32 R52, R9, R73, RZ ;  /* 0x0000004909347227 */ /* 0x000fe200078e00ff */
[----:B------:R-:W-:-:S03]  /*3450*/  IABS R75, R87 ;  /* 0x00000057004b7213 */ /* 0x000fc60000000000 */
[----:B------:R-:W-:Y:S02]  /*3460*/  IMAD.MOV R52, RZ, RZ, -R52 ;  /* 0x000000ffff347224 */ /* 0x000fe400078e0a34 */
[----:B------:R-:W-:Y:S01]  /*3470*/  @!P2 IMAD.IADD R67, R67, 0x1, -R4 ;  /* 0x000000014343a824 */ /* 0x000fe200078e0a04 */
[----:B------:R-:W-:Y:S01]  /*3480*/  ISETP.GE.AND P2, PT, R58, RZ, PT ;  /* 0x000000ff3a00720c */ /* 0x000fe20003f46270 */
[----:B------:R-:W-:Y:S01]  /*3490*/  IMAD.HI.U32 R54, R9, R75, RZ ;  /* 0x0000004b09367227 */ /* 0x000fe200078e00ff */
[----:B------:R-:W-:-:S03]  /*34a0*/  IABS R58, R2 ;  /* 0x00000002003a7213 */ /* 0x000fc60000000000 */
[----:B------:R-:W-:Y:S02]  /*34b0*/  IMAD R73, R4, R52, R73 ;  /* 0x0000003404497224 */ /* 0x000fe400078e0249 */
[----:B------:R-:W-:Y:S02]  /*34c0*/  VIADD R89, R2, 0x5 ;  /* 0x0000000502597836 */ /* 0x000fe40000000000 */
[----:B------:R-:W-:Y:S02]  /*34d0*/  IMAD.MOV R54, RZ, RZ, -R54 ;  /* 0x000000ffff367224 */ /* 0x000fe400078e0a36 */
[----:B------:R-:W-:Y:S01]  /*34e0*/  @!P0 IMAD.IADD R71, R71, 0x1, -R4 ;  /* 0x0000000147478824 */ /* 0x000fe200078e0a04 */
[C---:B------:R-:W-:Y:S01]  /*34f0*/  ISETP.GT.U32.AND P0, PT, R4.reuse, R73, PT ;  /* 0x000000490400720c */ /* 0x040fe20003f04070 */
[----:B------:R-:W-:Y:S01]  /*3500*/  IMAD R75, R4, R54, R75 ;  /* 0x00000036044b7224 */ /* 0x000fe200078e024b */
[----:B------:R-:W-:Y:S01]  /*3510*/  IABS R77, R89 ;  /* 0x00000059004d7213 */ /* 0x000fe20000000000 */
[----:B------:R-:W-:-:S02]  /*3520*/  IMAD.MOV.U32 R84, RZ, RZ, R55 ;  /* 0x000000ffff547224 */ /* 0x000fc400078e0037 */
[C---:B------:R-:W-:Y:S02]  /*3530*/  VIADD R91, R2.reuse, 0x4 ;  /* 0x00000004025b7836 */ /* 0x040fe40000000000 */
[C---:B------:R-:W-:Y:S02]  /*3540*/  VIADD R93, R2.reuse, 0x3 ;  /* 0x00000003025d7836 */ /* 0x040fe40000000000 */
[C---:B------:R-:W-:Y:S01]  /*3550*/  VIADD R94, R2.reuse, 0x2 ;  /* 0x00000002025e7836 */ /* 0x040fe20000000000 */
[----:B------:R-:W-:Y:S01]  /*3560*/  IABS R79, R91 ;  /* 0x0000005b004f7213 */ /* 0x000fe20000000000 */
[----:B------:R-:W-:Y:S01]  /*3570*/  VIADD R95, R2, 0x1 ;  /* 0x00000001025f7836 */ /* 0x000fe20000000000 */
[----:B------:R-:W-:Y:S01]  /*3580*/  IABS R81, R93 ;  /* 0x0000005d00517213 */ /* 0x000fe20000000000 */
[----:B------:R-:W-:Y:S01]  /*3590*/  IMAD.HI.U32 R56, R9, R77, RZ ;  /* 0x0000004d09387227 */ /* 0x000fe200078e00ff */
[----:B------:R-:W-:Y:S02]  /*35a0*/  IABS R83, R94 ;  /* 0x0000005e00537213 */ /* 0x000fe40000000000 */
[----:B------:R-:W-:Y:S01]  /*35b0*/  IABS R85, R95 ;  /* 0x0000005f00557213 */ /* 0x000fe20000000000 */
[----:B------:R-:W-:Y:S01]  /*35c0*/  @!P2 IMAD.MOV R84, RZ, RZ, -R84 ;  /* 0x000000ffff54a224 */ /* 0x000fe200078e0a54 */
[----:B------:R-:W-:Y:S01]  /*35d0*/  ISETP.GT.U32.AND P2, PT, R4, R75, PT ;  /* 0x0000004b0400720c */ /* 0x000fe20003f44070 */
[----:B------:R-:W-:-:S02]  /*35e0*/  IMAD.MOV.U32 R76, RZ, RZ, R57 ;  /* 0x000000ffff4c7224 */ /* 0x000fc400078e0039 */
[----:B------:R-:W-:Y:S02]  /*35f0*/  IMAD.MOV.U32 R78, RZ, RZ, R53 ;  /* 0x000000ffff4e7224 */ /* 0x000fe400078e0035 */
[----:B------:R-:W-:Y:S02]  /*3600*/  IMAD.MOV.U32 R80, RZ, RZ, R59 ;  /* 0x000000ffff507224 */ /* 0x000fe400078e003b */
[----:B------:R-:W-:Y:S02]  /*3610*/  IMAD.MOV R56, RZ, RZ, -R56 ;  /* 0x000000ffff387224 */ /* 0x000fe400078e0a38 */
[----:B------:R-:W-:Y:S01]  /*3620*/  @!P0 IMAD.IADD R73, R73, 0x1, -R4 ;  /* 0x0000000149498824 */ /* 0x000fe200078e0a04 */
[C---:B------:R-:W-:Y:S01]  /*3630*/  ISETP.GT.U32.AND P0, PT, R4.reuse, R63, PT ;  /* 0x0000003f0400720c */ /* 0x040fe20003f04070 */
[----:B------:R-:W-:Y:S01]  /*3640*/  @!P1 IMAD.MOV R51, RZ, RZ, -R51 ;  /* 0x000000ffff339224 */ /* 0x000fe200078e0a33 */
[C---:B------:R-:W-:Y:S01]  /*3650*/  ISETP.GT.U32.AND P1, PT, R4.reuse, R65, PT ;  /* 0x000000410400720c */ /* 0x040fe20003f24070 */
[----:B------:R-:W-:Y:S01]  /*3660*/  @!P6 IMAD.MOV R76, RZ, RZ, -R76 ;  /* 0x000000ffff4ce224 */ /* 0x000fe200078e0a4c */
[C---:B------:R-:W-:Y:S01]  /*3670*/  ISETP.GT.U32.AND P6, PT, R4.reuse, R71, PT ;  /* 0x000000470400720c */ /* 0x040fe20003fc4070 */
[----:B------:R-:W-:Y:S01]  /*3680*/  @!P4 IMAD.MOV R78, RZ, RZ, -R78 ;  /* 0x000000ffff4ec224 */ /* 0x000fe200078e0a4e */
[C---:B------:R-:W-:Y:S01]  /*3690*/  ISETP.GT.U32.AND P4, PT, R4.reuse, R67, PT ;  /* 0x000000430400720c */ /* 0x040fe20003f84070 */
[----:B------:R-:W-:Y:S01]  /*36a0*/  @!P5 IMAD.MOV R80, RZ, RZ, -R80 ;  /* 0x000000ffff50d224 */ /* 0x000fe200078e0a50 */
[C---:B------:R-:W-:Y:S01]  /*36b0*/  ISETP.GT.U32.AND P5, PT, R4.reuse, R69, PT ;  /* 0x000000450400720c */ /* 0x040fe20003fa4070 */
[----:B------:R-:W-:-:S02]  /*36c0*/  IMAD R77, R4, R56, R77 ;  /* 0x00000038044d7224 */ /* 0x000fc400078e024d */
[----:B------:R-:W-:-:S04]  /*36d0*/  IMAD.HI.U32 R24, R9, R79, RZ ;  /* 0x0000004f09187227 */ /* 0x000fc800078e00ff */
[----:B------:R-:W-:-:S04]  /*36e0*/  IMAD.HI.U32 R52, R9, R81, RZ ;  /* 0x0000005109347227 */ /* 0x000fc800078e00ff */
[----:B------:R-:W-:-:S04]  /*36f0*/  IMAD.HI.U32 R54, R9, R83, RZ ;  /* 0x0000005309367227 */ /* 0x000fc800078e00ff */
[----:B------:R-:W-:-:S04]  /*3700*/  IMAD.HI.U32 R56, R9, R85, RZ ;  /* 0x0000005509387227 */ /* 0x000fc800078e00ff */
[----:B------:R-:W-:Y:S02]  /*3710*/  IMAD.MOV R24, RZ, RZ, -R24 ;  /* 0x000000ffff187224 */ /* 0x000fe400078e0a18 */
[----:B------:R-:W-:Y:S02]  /*3720*/  IMAD.MOV R52, RZ, RZ, -R52 ;  /* 0x000000ffff347224 */ /* 0x000fe400078e0a34 */
[----:B------:R-:W-:Y:S02]  /*3730*/  IMAD.MOV R54, RZ, RZ, -R54 ;  /* 0x000000ffff367224 */ /* 0x000fe400078e0a36 */
[----:B------:R-:W-:Y:S02]  /*3740*/  IMAD.MOV R56, RZ, RZ, -R56 ;  /* 0x000000ffff387224 */ /* 0x000fe400078e0a38 */
[----:B------:R-:W-:Y:S02]  /*3750*/  IMAD.MOV.U32 R82, RZ, RZ, R61 ;  /* 0x000000ffff527224 */ /* 0x000fe400078e003d */
[----:B------:R-:W-:Y:S01]  /*3760*/  @!P2 IMAD.IADD R75, R75, 0x1, -R4 ;  /* 0x000000014b4ba824 */ /* 0x000fe200078e0a04 */
[----:B------:R-:W-:Y:S01]  /*3770*/  ISETP.GE.AND P2, PT, R60, RZ, PT ;  /* 0x000000ff3c00720c */ /* 0x000fe20003f46270 */
[----:B------:R-:W-:-:S02]  /*3780*/  IMAD R79, R4, R24, R79 ;  /* 0x00000018044f7224 */ /* 0x000fc400078e024f */
[C---:B------:R-:W-:Y:S02]  /*3790*/  IMAD R81, R4.reuse, R52, R81 ;  /* 0x0000003404517224 */ /* 0x040fe400078e0251 */
[C---:B------:R-:W-:Y:S02]  /*37a0*/  IMAD R83, R4.reuse, R54, R83 ;  /* 0x0000003604537224 */ /* 0x040fe400078e0253 */
[C---:B------:R-:W-:Y:S02]  /*37b0*/  IMAD R85, R4.reuse, R56, R85 ;  /* 0x0000003804557224 */ /* 0x040fe400078e0255 */
[----:B------:R-:W-:Y:S01]  /*37c0*/  @!P3 IMAD.MOV R82, RZ, RZ, -R82 ;  /* 0x000000ffff52b224 */ /* 0x000fe200078e0a52 */
[----:B------:R-:W-:Y:S01]  /*37d0*/  ISETP.GT.U32.AND P3, PT, R4, R73, PT ;  /* 0x000000490400720c */ /* 0x000fe20003f64070 */
[----:B------:R-:W-:-:S04]  /*37e0*/  IMAD.HI.U32 R9, R9, R58, RZ ;  /* 0x0000003a09097227 */ /* 0x000fc800078e00ff */
[--C-:B------:R-:W-:Y:S01]  /*37f0*/  @!P0 IMAD.IADD R63, R63, 0x1, -R4.reuse ;  /* 0x000000013f3f8824 */ /* 0x100fe200078e0a04 */
[C---:B------:R-:W-:Y:S01]  /*3800*/  ISETP.GT.U32.AND P0, PT, R4.reuse, R77, PT ;  /* 0x0000004d0400720c */ /* 0x040fe20003f04070 */
[--C-:B------:R-:W-:Y:S01]  /*3810*/  @!P1 IMAD.IADD R65, R65, 0x1, -R4.reuse ;  /* 0x0000000141419824 */ /* 0x100fe200078e0a04 */
[C---:B------:R-:W-:Y:S01]  /*3820*/  ISETP.GT.U32.AND P1, PT, R4.reuse, R79, PT ;  /* 0x0000004f0400720c */ /* 0x040fe20003f24070 */
[--C-:B------:R-:W-:Y:S01]  /*3830*/  @!P4 IMAD.IADD R67, R67, 0x1, -R4.reuse ;  /* 0x000000014343c824 */ /* 0x100fe200078e0a04 */
[C---:B------:R-:W-:Y:S01]  /*3840*/  ISETP.GT.U32.AND P4, PT, R4.reuse, R81, PT ;  /* 0x000000510400720c */ /* 0x040fe20003f84070 */
[--C-:B------:R-:W-:Y:S01]  /*3850*/  @!P5 IMAD.IADD R69, R69, 0x1, -R4.reuse ;  /* 0x000000014545d824 */ /* 0x100fe200078e0a04 */
[C---:B------:R-:W-:Y:S01]  /*3860*/  ISETP.GT.U32.AND P5, PT, R4.reuse, R83, PT ;  /* 0x000000530400720c */ /* 0x040fe20003fa4070 */
[----:B------:R-:W-:Y:S01]  /*3870*/  @!P6 IMAD.IADD R71, R71, 0x1, -R4 ;  /* 0x000000014747e824 */ /* 0x000fe200078e0a04 */
[----:B------:R-:W-:Y:S01]  /*3880*/  ISETP.GT.U32.AND P6, PT, R4, R85, PT ;  /* 0x000000550400720c */ /* 0x000fe20003fc4070 */
[----:B------:R-:W-:-:S02]  /*3890*/  IMAD.MOV R9, RZ, RZ, -R9 ;  /* 0x000000ffff097224 */ /* 0x000fc400078e0a09 */
[----:B------:R-:W-:Y:S02]  /*38a0*/  IMAD.MOV.U32 R86, RZ, RZ, R63 ;  /* 0x000000ffff567224 */ /* 0x000fe400078e003f */
[C---:B------:R-:W-:Y:S01]  /*38b0*/  IMAD R53, R4.reuse, R9, R58 ;  /* 0x0000000904357224 */ /* 0x040fe200078e023a */
[----:B------:R-:W-:Y:S01]  /*38c0*/  LOP3.LUT R9, RZ, R25, RZ, 0x33, !PT ;  /* 0x00000019ff097212 */ /* 0x000fe200078e33ff */
[----:B------:R-:W-:Y:S01]  /*38d0*/  @!P2 IMAD.MOV R86, RZ, RZ, -R86 ;  /* 0x000000ffff56a224 */ /* 0x000fe200078e0a56 */
[C---:B------:R-:W-:Y:S01]  /*38e0*/  ISETP.GT.U32.AND P2, PT, R4.reuse, R75, PT ;  /* 0x0000004b0400720c */ /* 0x040fe20003f44070 */
[--C-:B------:R-:W-:Y:S01]  /*38f0*/  @!P3 IMAD.IADD R73, R73, 0x1, -R4.reuse ;  /* 0x000000014949b824 */ /* 0x100fe200078e0a04 */
[----:B------:R-:W-:Y:S01]  /*3900*/  ISETP.GT.U32.AND P3, PT, R4, R53, PT ;  /* 0x000000350400720c */ /* 0x000fe20003f64070 */
[--C-:B------:R-:W-:Y:S01]  /*3910*/  @!P0 IMAD.IADD R77, R77, 0x1, -R4.reuse ;  /* 0x000000014d4d8824 */ /* 0x100fe200078e0a04 */
[----:B------:R-:W-:Y:S01]  /*3920*/  ISETP.GE.AND P0, PT, R62, RZ, PT ;  /* 0x000000ff3e00720c */ /* 0x000fe20003f06270 */
        /* <DEDUP_REMOVED lines=10> */
[----:B------:R-:W-:Y:S01]  /*39d0*/  @!P3 IMAD.IADD R53, R53, 0x1, -R4 ;  /* 0x000000013535b824 */ /* 0x000fe200078e0a04 */
[----:B------:R-:W-:Y:S01]  /*39e0*/  ISETP.GT.U32.AND P3, PT, R4, R81, PT ;  /* 0x000000510400720c */ /* 0x000fe20003f64070 */
[----:B------:R-:W-:-:S02]  /*39f0*/  IMAD.MOV.U32 R88, RZ, RZ, R65 ;  /* 0x000000ffff587224 */ /* 0x000fc400078e0041 */
[----:B------:R-:W-:Y:S02]  /*3a00*/  IMAD.MOV.U32 R90, RZ, RZ, R67 ;  /* 0x000000ffff5a7224 */ /* 0x000fe400078e0043 */
[----:B------:R-:W-:Y:S02]  /*3a10*/  IMAD.MOV.U32 R92, RZ, RZ, R69 ;  /* 0x000000ffff5c7224 */ /* 0x000fe400078e0045 */
        /* <DEDUP_REMOVED lines=9> */
[----:B------:R-:W-:Y:S01]  /*3ab0*/  ISETP.GT.U32.AND P6, PT, R4, R85, PT ;  /* 0x000000550400720c */ /* 0x000fe20003fc4070 */
[----:B------:R-:W-:Y:S01]  /*3ac0*/  @!P2 IMAD.MOV R75, RZ, RZ, -R75 ;  /* 0x000000ffff4ba224 */ /* 0x000fe200078e0a4b */
[----:B------:R-:W-:Y:S01]  /*3ad0*/  ISETP.NE.AND P2, PT, R25, RZ, PT ;  /* 0x000000ff1900720c */ /* 0x000fe20003f45270 */
[--C-:B------:R-:W-:Y:S01]  /*3ae0*/  @!P3 IMAD.IADD R81, R81, 0x1, -R4.reuse ;  /* 0x000000015151b824 */ /* 0x100fe200078e0a04 */
[----:B------:R-:W0:Y:S01]  /*3af0*/  LDC.64 R24, c[0x0][0x218] ;  /* 0x00008600ff187b82 */ /* 0x000e220000000a00 */
        /* <DEDUP_REMOVED lines=9> */
[----:B------:R-:W-:Y:S01]  /*3b90*/  ISETP.GE.AND P6, PT, R95, RZ, PT ;  /* 0x000000ff5f00720c */ /* 0x000fe20003fc6270 */
[----:B------:R-:W-:Y:S01]  /*3ba0*/  IMAD.MOV.U32 R94, RZ, RZ, R53 ;  /* 0x000000ffff5e7224 */ /* 0x000fe200078e0035 */
[----:B------:R-:W-:Y:S01]  /*3bb0*/  ISETP.GE.AND P5, PT, R2, RZ, PT ;  /* 0x000000ff0200720c */ /* 0x000fe20003fa6270 */
[----:B------:R-:W-:Y:S01]  /*3bc0*/  IMAD.SHL.U32 R108, R133, 0x10, RZ ;  /* 0x00000010856c7824 */ /* 0x000fe200078e00ff */
[C---:B------:R-:W-:Y:S01]  /*3bd0*/  SEL R68, R9.reuse, R43, !P2 ;  /* 0x0000002b09447207 */ /* 0x040fe20005000000 */
[----:B------:R-:W-:Y:S01]  /*3be0*/  @!P0 IMAD.MOV R77, RZ, RZ, -R77 ;  /* 0x000000ffff4d8224 */ /* 0x000fe200078e0a4d */
        /* <DEDUP_REMOVED lines=10> */
[----:B------:R-:W-:Y:S01]  /*3c90*/  SEL R4, R9, R26, !P2 ;  /* 0x0000001a09047207 */ /* 0x000fe20005000000 */
[----:B------:R-:W-:Y:S01]  /*3ca0*/  IMAD R43, R43, UR4, RZ ;  /* 0x000000042b2b7c24 */ /* 0x000fe2000f8e02ff */
[----:B------:R-:W-:Y:S01]  /*3cb0*/  SEL R53, R9, R28, !P2 ;  /* 0x0000001c09357207 */ /* 0x000fe20005000000 */
[----:B------:R-:W-:Y:S01]  /*3cc0*/  IMAD R47, R47, UR4, RZ ;  /* 0x000000042f2f7c24 */ /* 0x000fe2000f8e02ff */
[C---:B------:R-:W-:Y:S01]  /*3cd0*/  SEL R54, R9.reuse, R29, !P2 ;  /* 0x0000001d09367207 */ /* 0x040fe20005000000 */
[----:B------:R-:W-:Y:S01]  /*3ce0*/  IMAD R97, R4, UR4, RZ ;  /* 0x0000000404617c24 */ /* 0x000fe2000f8e02ff */
[C---:B------:R-:W-:Y:S01]  /*3cf0*/  SEL R55, R9.reuse, R30, !P2 ;  /* 0x0000001e09377207 */ /* 0x040fe20005000000 */
[----:B------:R-:W-:Y:S01]  /*3d00*/  IMAD R101, R52, UR4, RZ ;  /* 0x0000000434657c24 */ /* 0x000fe2000f8e02ff */
[C---:B------:R-:W-:Y:S01]  /*3d10*/  SEL R56, R9.reuse, R31, !P2 ;  /* 0x0000001f09387207 */ /* 0x040fe20005000000 */
[----:B------:R-:W-:Y:S01]  /*3d20*/  IMAD R105, R54, UR4, RZ ;  /* 0x0000000436697c24 */ /* 0x000fe2000f8e02ff */
[----:B------:R-:W-:Y:S01]  /*3d30*/  SEL R57, R9, R32, !P2 ;  /* 0x0000002009397207 */ /* 0x000fe20005000000 */
        /* <DEDUP_REMOVED lines=44> */
[----:B------:R-:W-:Y:S01]  /*4000*/  STL [R1+0x4], R108 ;  /* 0x0000046c01007387 */ /* 0x000fe20000100800 */
[C---:B------:R-:W-:Y:S01]  /*4010*/  SEL R16, R9.reuse, R16, !P2 ;  /* 0x0000001009107207 */ /* 0x040fe20005000000 */
        /* <DEDUP_REMOVED lines=31> */
[----:B------:R-:W-:Y:S01]  /*4210*/  SEL R38, R9, R84, !P2 ;  /* 0x0000005409267207 */ /* 0x000fe20005000000 */
[----:B------:R-:W-:Y:S01]  /*4220*/  IMAD R45, R45, UR4, RZ ;  /* 0x000000042d2d7c24 */ /* 0x000fe2000f8e02ff */
[C---:B------:R-:W-:Y:S01]  /*4230*/  SEL R42, R9.reuse, R86, !P2 ;  /* 0x00000056092a7207 */ /* 0x040fe20005000000 */
[----:B------:R-:W-:Y:S01]  /*4240*/  IMAD R53, R82, UR4, RZ ;  /* 0x0000000452357c24 */ /* 0x000fe2000f8e02ff */
[----:B------:R-:W-:-:S02]  /*4250*/  SEL R39, R9, R88, !P2 ;  /* 0x0000005809277207 */ /* 0x000fc40005000000 */
[C---:B------:R-:W-:Y:S02]  /*4260*/  SEL R41, R9.reuse, R90, !P2 ;  /* 0x0000005a09297207 */ /* 0x040fe40005000000 */
[C---:B------:R-:W-:Y:S02]  /*4270*/  SEL R30, R9.reuse, R92, !P2 ;  /* 0x0000005c091e7207 */ /* 0x040fe40005000000 */
[C---:B------:R-:W-:Y:S02]  /*4280*/  SEL R33, R9.reuse, R71, !P2 ;  /* 0x0000004709217207 */ /* 0x040fe40005000000 */
        /* <DEDUP_REMOVED lines=16> */
[-C--:B0-----:R-:W-:Y:S01]  /*4390*/  IADD3 R9, P1, R43, R24.reuse, RZ ;  /* 0x000000182b097210 */ /* 0x081fe20007f3e0ff */
[----:B------:R-:W-:Y:S01]  /*43a0*/  IMAD R203, R31, UR4, RZ ;  /* 0x000000041fcb7c24 */ /* 0x000fe2000f8e02ff */
[----:B------:R-:W-:Y:S01]  /*43b0*/  IADD3 R104, P5, R5, R24, RZ ;  /* 0x0000001805687210 */ /* 0x000fe20007fbe0ff */
[----:B------:R-:W-:Y:S01]  /*43c0*/  IMAD R37, R37, UR4, RZ ;  /* 0x0000000425257c24 */ /* 0x000fe2000f8e02ff */
[----:B------:R-:W-:-:S02]  /*43d0*/  R2UR UR58, R9 ;  /* 0x00000000093a72ca */ /* 0x000fc400000e0000 */
[-C--:B------:R-:W-:Y:S02]  /*43e0*/  IADD3 R9, P2, R47, R24.reuse, RZ ;  /* 0x000000182f097210 */ /* 0x080fe40007f5e0ff */
[-C--:B------:R-:W-:Y:S02]  /*43f0*/  IADD3 R71, P4, R51, R24.reuse, RZ ;  /* 0x0000001833477210 */ /* 0x080fe40007f9e0ff */
[----:B------:R-:W-:Y:S01]  /*4400*/  R2UR UR54, R9 ;  /* 0x00000000093672ca */ /* 0x000fe200000e0000 */
[----:B------:R-:W-:Y:S01]  /*4410*/  IMAD R9, R6, UR4, RZ ;  /* 0x0000000406097c24 */ /* 0x000fe2000f8e02ff */
[----:B------:R-:W-:Y:S02]  /*4420*/  SHF.R.S32.HI R6, RZ, 0x1f, R5 ;  /* 0x0000001fff067819 */ /* 0x000fe40000011405 */
[----:B------:R-:W-:Y:S02]  /*4430*/  SHF.R.S32.HI R10, RZ, 0x1f, R7 ;  /* 0x0000001fff0a7819 */ /* 0x000fe40000011407 */
[----:B------:R-:W-:Y:S01]  /*4440*/  R2UR UR56, R71 ;  /* 0x00000000473872ca */ /* 0x000fe200000e0000 */
[----:B------:R-:W-:Y:S01]  /*4450*/  IMAD.X R15, R6, 0x1, R25, P5 ;  /* 0x00000001060f7824 */ /* 0x000fe200028e0619 */
[----:B------:R-:W-:Y:S01]  /*4460*/  IADD3 R5, P5, R7, R24, RZ ;  /* 0x0000001807057210 */ /* 0x000fe20007fbe0ff */
[----:B------:R-:W-:Y:S01]  /*4470*/  IMAD R71, R8, UR4, RZ ;  /* 0x0000000408477c24 */ /* 0x000fe2000f8e02ff */
[----:B------:R-:W-:-:S02]  /*4480*/  SHF.R.S32.HI R8, RZ, 0x1f, R9 ;  /* 0x0000001fff087819 */ /* 0x000fc40000011409 */
[-C--:B------:R-:W-:Y:S01]  /*4490*/  IADD3 R4, P6, R9, R24.reuse, RZ ;  /* 0x0000001809047210 */ /* 0x080fe20007fde0ff */
[----:B------:R-:W-:Y:S01]  /*44a0*/  IMAD.X R19, R10, 0x1, R25, P5 ;  /* 0x000000010a137824 */ /* 0x000fe200028e0619 */
[----:B------:R-:W-:Y:S02]  /*44b0*/  SHF.R.S32.HI R14, RZ, 0x1f, R11 ;  /* 0x0000001fff0e7819 */ /* 0x000fe4000001140b */
[-C--:B------:R-:W-:Y:S01]  /*44c0*/  IADD3 R9, P5, R11, R24.reuse, RZ ;  /* 0x000000180b097210 */ /* 0x080fe20007fbe0ff */
[----:B------:R-:W-:Y:S01]  /*44d0*/  IMAD.X R17, R8, 0x1, R25, P6 ;  /* 0x0000000108117824 */ /* 0x000fe200030e0619 */
[----:B------:R-:W-:Y:S02]  /*44e0*/  SHF.R.S32.HI R18, RZ, 0x1f, R75 ;  /* 0x0000001fff127819 */ /* 0x000fe4000001144b */
[----:B------:R-:W-:Y:S01]  /*44f0*/  SHF.R.S32.HI R12, RZ, 0x1f, R71 ;  /* 0x0000001fff0c7819 */ /* 0x000fe20000011447 */
[----:B------:R-:W-:Y:S01]  /*4500*/  IMAD.X R23, R14, 0x1, R25, P5 ;  /* 0x000000010e177824 */ /* 0x000fe200028e0619 */
[----:B------:R-:W-:-:S02]  /*4510*/  IADD3 R13, P5, R75, R24, RZ ;  /* 0x000000184b0d7210 */ /* 0x000fc40007fbe0ff */
[-C--:B------:R-:W-:Y:S02]  /*4520*/  IADD3 R7, P6, R71, R24.reuse, RZ ;  /* 0x0000001847077210 */ /* 0x080fe40007fde0ff */
[----:B------:R-:W-:Y:S01]  /*4530*/  SHF.R.S32.HI R22, RZ, 0x1f, R79 ;  /* 0x0000001fff167819 */ /* 0x000fe2000001144f */
[--C-:B------:R-:W-:Y:S01]  /*4540*/  IMAD.X R59, R18, 0x1, R25.reuse, P5 ;  /* 0x00000001123b7824 */ /* 0x100fe200028e0619 */
[-C--:B------:R-:W-:Y:S01]  /*4550*/  IADD3 R8, P5, R79, R24.reuse, RZ ;  /* 0x000000184f087210 */ /* 0x080fe20007fbe0ff */
[----:B------:R-:W-:Y:S01]  /*4560*/  IMAD.X R21, R12, 0x1, R25, P6 ;  /* 0x000000010c157824 */ /* 0x000fe200030e0619 */
[----:B------:R-:W-:Y:S02]  /*4570*/  SHF.R.S32.HI R16, RZ, 0x1f, R73 ;  /* 0x0000001fff107819 */ /* 0x000fe40000011449 */
[----:B------:R-:W-:Y:S01]  /*4580*/  IADD3 R11, P6, R73, R24, RZ ;  /* 0x00000018490b7210 */ /* 0x000fe20007fde0ff */
[----:B------:R-:W-:Y:S01]  /*4590*/  IMAD.X R63, R22, 0x1, R25, P5 ;  /* 0x00000001163f7824 */ /* 0x000fe200028e0619 */
[----:B------:R-:W-:-:S02]  /*45a0*/  SHF.R.S32.HI R46, RZ, 0x1f, R83 ;  /* 0x0000001fff2e7819 */ /* 0x000fc40000011453 */
[-C--:B------:R-:W-:Y:S01]  /*45b0*/  IADD3 R12, P5, R83, R24.reuse, RZ ;  /* 0x00000018530c7210 */ /* 0x080fe20007fbe0ff */
[----:B------:R-:W-:Y:S01]  /*45c0*/  IMAD.X R57, R16, 0x1, R25, P6 ;  /* 0x0000000110397824 */ /* 0x000fe200030e0619 */
[-C--:B------:R-:W-:Y:S02]  /*45d0*/  IADD3 R50, P3, R45, R24.reuse, RZ ;  /* 0x000000182d327210 */ /* 0x080fe40007f7e0ff */
[----:B------:R-:W-:Y:S01]  /*45e0*/  SHF.R.S32.HI R20, RZ, 0x1f, R77 ;  /* 0x0000001fff147819 */ /* 0x000fe2000001144d */
[----:B------:R-:W-:Y:S01]  /*45f0*/  IMAD.X R67, R46, 0x1, R25, P5 ;  /* 0x000000012e437824 */ /* 0x000fe200028e0619 */
[-C--:B------:R-:W-:Y:S02]  /*4600*/  IADD3 R6, P6, R77, R24.reuse, RZ ;  /* 0x000000184d067210 */ /* 0x080fe40007fde0ff */
[----:B------:R-:W-:Y:S02]  /*4610*/  R2UR UR55, R50 ;  /* 0x00000000323772ca */ /* 0x000fe400000e0000 */
[----:B------:R-:W-:Y:S01]  /*4620*/  SHF.R.S32.HI R50, RZ, 0x1f, R87 ;  /* 0x0000001fff327819 */ /* 0x000fe20000011457 */
[----:B------:R-:W-:Y:S01]  /*4630*/  IMAD.X R61, R20, 0x1, R25, P6 ;  /* 0x00000001143d7824 */ /* 0x000fe200030e0619 */
[----:B------:R-:W-:-:S02]  /*4640*/  IADD3 R16, P5, R87, R24, RZ ;  /* 0x0000001857107210 */ /* 0x000fc40007fbe0ff */
[----:B------:R-:W-:Y:S02]  /*4650*/  SHF.R.S32.HI R44, RZ, 0x1f, R81 ;  /* 0x0000001fff2c7819 */ /* 0x000fe40000011451 */
[-C--:B------:R-:W-:Y:S01]  /*4660*/  IADD3 R10, P6, R81, R24.reuse, RZ ;  /* 0x00000018510a7210 */ /* 0x080fe20007fde0ff */
[----:B------:R-:W-:Y:S01]  /*4670*/  IMAD.X R71, R50, 0x1, R25, P5 ;  /* 0x0000000132477824 */ /* 0x000fe200028e0619 */
[----:B------:R-:W-:Y:S02]  /*4680*/  SHF.R.S32.HI R54, RZ, 0x1f, R91 ;  /* 0x0000001fff367819 */ /* 0x000fe4000001145b */
        /* <DEDUP_REMOVED lines=20> */
[----:B------:R-:W-:Y:S01]  /*47d0*/  SHF.R.S32.HI R62, RZ, 0x1f, R97 ;  /* 0x0000001fff3e7819 */ /* 0x000fe20000011461 */
[----:B------:R-:W-:Y:S01]  /*47e0*/  IMAD R103, R39, UR4, RZ ;  /* 0x0000000427677c24 */ /* 0x000fe2000f8e02ff */
[----:B------:R-:W-:Y:S01]  /*47f0*/  IADD3 R58, P6, R97, R24, RZ ;  /* 0x00000018613a7210 */ /* 0x000fe20007fde0ff */
[----:B------:R-:W-:Y:S01]  /*4800*/  IMAD.X R87, R68, 0x1, R25, P5 ;  /* 0x0000000144577824 */ /* 0x000fe200028e0619 */
[----:B------:R-:W-:-:S02]  /*4810*/  SHF.R.S32.HI R90, RZ, 0x1f, R55 ;  /* 0x0000001fff5a7819 */ /* 0x000fc40000011437 */
[-C--:B------:R-:W-:Y:S01]  /*4820*/  IADD3 R68, P5, R55, R24.reuse, RZ ;  /* 0x0000001837447210 */ /* 0x080fe20007fbe0ff */
[----:B------:R-:W-:Y:S01]  /*4830*/  IMAD.X R81, R62, 0x1, R25, P6 ;  /* 0x000000013e517824 */ /* 0x000fe200030e0619 */
[-C--:B------:R-:W-:Y:S01]  /*4840*/  IADD3 R72, P0, R49, R24.reuse, RZ ;  /* 0x0000001831487210 */ /* 0x080fe20007f1e0ff */
[----:B------:R-:W-:Y:S01]  /*4850*/  IMAD R55, R42, UR4, RZ ;  /* 0x000000042a377c24 */ /* 0x000fe2000f8e02ff */
[----:B------:R-:W-:Y:S01]  /*4860*/  SHF.R.S32.HI R66, RZ, 0x1f, R101 ;  /* 0x0000001fff427819 */ /* 0x000fe20000011465 */
[----:B------:R-:W-:Y:S01]  /*4870*/  IMAD.X R90, R90, 0x1, R25, P5 ;  /* 0x000000015a5a7824 */ /* 0x000fe200028e0619 */
[-C--:B------:R-:W-:Y:S02]  /*4880*/  IADD3 R62, P6, R101, R24.reuse, RZ ;  /* 0x00000018653e7210 */ /* 0x080fe40007fde0ff */
[----:B------:R-:W-:Y:S02]  /*4890*/  R2UR UR57, R72 ;  /* 0x00000000483972ca */ /* 0x000fe400000e0000 */
[----:B------:R-:W-:Y:S01]  /*48a0*/  SHF.R.S32.HI R92, RZ, 0x1f, R109 ;  /* 0x0000001fff5c7819 */ /* 0x000fe2000001146d */
[----:B------:R-:W-:Y:S01]  /*48b0*/  IMAD.X R85, R66, 0x1, R25, P6 ;  /* 0x0000000142557824 */ /* 0x000fe200030e0619 */
[----:B------:R-:W-:Y:S01]  /*48c0*/  IADD3 R72, P5, R109, R24, RZ ;  /* 0x000000186d487210 */ /* 0x000fe20007fbe0ff */
[----:B------:R-:W-:Y:S01]  /*48d0*/  IMAD R109, R36, UR4, RZ ;  /* 0x00000004246d7c24 */ /* 0x000fe2000f8e02ff */
[----:B------:R-:W-:-:S02]  /*48e0*/  SHF.R.S32.HI R70, RZ, 0x1f, R105 ;  /* 0x0000001fff467819 */ /* 0x000fc40000011469 */
[-C--:B------:R-:W-:Y:S01]  /*48f0*/  IADD3 R66, P6, R105, R24.reuse, RZ ;  /* 0x0000001869427210 */ /* 0x080fe20007fde0ff */
[----:B------:R-:W-:Y:S01]  /*4900*/  IMAD.X R92, R92, 0x1, R25, P5 ;  /* 0x000000015c5c7824 */ /* 0x000fe200028e0619 */
[----:B------:R-:W-:Y:S01]  /*4910*/  SHF.R.S32.HI R94, RZ, 0x1f, R113 ;  /* 0x0000001fff5e7819 */ /* 0x000fe20000011471 */
[----:B------:R-:W-:Y:S01]  /*4920*/  IMAD R105, R41, UR4, RZ ;  /* 0x0000000429697c24 */ /* 0x000fe2000f8e02ff */
[-C--:B------:R-:W-:Y:S01]  /*4930*/  IADD3 R76, P5, R113, R24.reuse, RZ ;  /* 0x00000018714c7210 */ /* 0x080fe20007fbe0ff */
[----:B------:R-:W-:Y:S01]  /*4940*/  IMAD.X R89, R70, 0x1, R25, P6 ;  /* 0x0000000146597824 */ /* 0x000fe200030e0619 */
[----:B------:R-:W-:Y:S01]  /*4950*/  SHF.R.S32.HI R74, RZ, 0x1f, R107 ;  /* 0x0000001fff4a7819 */ /* 0x000fe2000001146b */
[----:B------:R-:W-:Y:S01]  /*4960*/  IMAD.U32 R113, RZ, RZ, UR24 ;  /* 0x00000018ff717e24 */ /* 0x000fe2000f8e00ff */
[-C--:B------:R-:W-:Y:S01]  /*4970*/  IADD3 R70, P6, R107, R24.reuse, RZ ;  /* 0x000000186b467210 */ /* 0x080fe20007fde0ff */
[----:B------:R-:W-:Y:S01]  /*4980*/  IMAD.X R94, R94, 0x1, R25, P5 ;  /* 0x000000015e5e7824 */ /* 0x000fe200028e0619 */
[----:B------:R-:W-:Y:S01]  /*4990*/  SHF.R.S32.HI R96, RZ, 0x1f, R117 ;  /* 0x0000001fff607819 */ /* 0x000fe20000011475 */
[----:B------:R-:W-:Y:S01]  /*49a0*/  IMAD R107, R34, UR4, RZ ;  /* 0x00000004226b7c24 */ /* 0x000fe2000f8e02ff */
[-C--:B------:R-:W-:Y:S01]  /*49b0*/  IADD3 R80, P5, R117, R24.reuse, RZ ;  /* 0x0000001875507210 */ /* 0x080fe20007fbe0ff */
[----:B------:R-:W-:Y:S01]  /*49c0*/  IMAD.X R91, R74, 0x1, R25, P6 ;  /* 0x000000014a5b7824 */ /* 0x000fe200030e0619 */
[----:B------:R-:W-:Y:S01]  /*49d0*/  SHF.R.S32.HI R44, RZ, 0x1f, R111 ;  /* 0x0000001fff2c7819 */ /* 0x000fe2000001146f */
[----:B------:R-:W-:Y:S01]  /*49e0*/  STL [R1], R113 ;  /* 0x0000007101007387 */ /* 0x000fe20000100800 */
[-C--:B------:R-:W-:Y:S01]  /*49f0*/  IADD3 R74, P6, R111, R24.reuse, RZ ;  /* 0x000000186f4a7210 */ /* 0x080fe20007fde0ff */
[----:B------:R-:W-:Y:S01]  /*4a00*/  IMAD.X R96, R96, 0x1, R25, P5 ;  /* 0x0000000160607824 */ /* 0x000fe200028e0619 */
[----:B------:R-:W-:Y:S01]  /*4a10*/  SHF.R.S32.HI R98, RZ, 0x1f, R121 ;  /* 0x0000001fff627819 */ /* 0x000fe20000011479 */
[----:B------:R-:W-:Y:S01]  /*4a20*/  IMAD R111, R132, UR20, RZ ;  /* 0x00000014846f7c24 */ /* 0x000fe2000f8e02ff */
        /* <DEDUP_REMOVED lines=39> */
[-C--:B------:R-:W-:Y:S02]  /*4ca0*/  IADD3 R44, P6, R53, R24.reuse, RZ ;  /* 0x00000018352c7210 */ /* 0x080fe40007fde0ff */
[----:B------:R-:W-:Y:S01]  /*4cb0*/  SHF.R.S32.HI R196, RZ, 0x1f, R27 ;  /* 0x0000001fffc47819 */ /* 0x000fe2000001141b */
[----:B------:R-:W-:Y:S01]  /*4cc0*/  IMAD.X R194, R194, 0x1, R25, P5 ;  /* 0x00000001c2c27824 */ /* 0x000fe200028e0619 */
[----:B------:R-:W-:Y:S01]  /*4cd0*/  IADD3 R197, P5, R27, R24, RZ ;  /* 0x000000181bc57210 */ /* 0x000fe20007fbe0ff */
[----:B------:R-:W-:Y:S01]  /*4ce0*/  IMAD R27, R38, UR4, RZ ;  /* 0x00000004261b7c24 */ /* 0x000fe2000f8e02ff */
[----:B------:R-:W-:-:S02]  /*4cf0*/  R2UR UR53, R44 ;  /* 0x000000002c3572ca */ /* 0x000fc400000e0000 */
[----:B------:R-:W-:Y:S01]  /*4d00*/  SHF.R.S32.HI R44, RZ, 0x1f, R43 ;  /* 0x0000001fff2c7819 */ /* 0x000fe2000001142b */
[----:B------:R-:W-:Y:S01]  /*4d10*/  IMAD.X R196, R196, 0x1, R25, P5 ;  /* 0x00000001c4c47824 */ /* 0x000fe200028e0619 */
[----:B------:R-:W-:Y:S02]  /*4d20*/  SHF.R.S32.HI R198, RZ, 0x1f, R199 ;  /* 0x0000001fffc67819 */ /* 0x000fe400000114c7 */
[-C--:B------:R-:W-:Y:S01]  /*4d30*/  IADD3 R199, P5, R199, R24.reuse, RZ ;  /* 0x00000018c7c77210 */ /* 0x080fe20007fbe0ff */
[----:B------:R-:W-:Y:S01]  /*4d40*/  IMAD.X R44, R44, 0x1, R25, P1 ;  /* 0x000000012c2c7824 */ /* 0x000fe200008e0619 */
[----:B------:R-:W-:Y:S01]  /*4d50*/  SHF.R.S32.HI R26, RZ, 0x1f, R49 ;  /* 0x0000001fff1a7819 */ /* 0x000fe20000011431 */
[----:B------:R-:W-:Y:S01]  /*4d60*/  IMAD R49, R30, UR4, RZ ;  /* 0x000000041e317c24 */ /* 0x000fe2000f8e02ff */
[----:B------:R-:W-:Y:S01]  /*4d70*/  SHF.R.S32.HI R42, RZ, 0x1f, R51 ;  /* 0x0000001fff2a7819 */ /* 0x000fe20000011433 */
[--C-:B------:R-:W-:Y:S01]  /*4d80*/  IMAD.X R198, R198, 0x1, R25.reuse, P5 ;  /* 0x00000001c6c67824 */ /* 0x100fe200028e0619 */
[-C--:B------:R-:W-:Y:S01]  /*4d90*/  IADD3 R38, P1, R55, R24.reuse, RZ ;  /* 0x0000001837267210 */ /* 0x080fe20007f3e0ff */
[----:B------:R-:W-:Y:S01]  /*4da0*/  IMAD.X R43, R26, 0x1, R25, P0 ;  /* 0x000000011a2b7824 */ /* 0x000fe200000e0619 */
[----:B------:R-:W-:Y:S01]  /*4db0*/  SHF.R.S32.HI R200, RZ, 0x1f, R201 ;  /* 0x0000001fffc87819 */ /* 0x000fe200000114c9 */
[----:B------:R-:W-:Y:S01]  /*4dc0*/  IMAD.X R42, R42, 0x1, R25, P4 ;  /* 0x000000012a2a7824 */ /* 0x000fe200020e0619 */
[----:B------:R-:W-:Y:S01]  /*4dd0*/  IADD3 R201, P5, R201, R24, RZ ;  /* 0x00000018c9c97210 */ /* 0x000fe20007fbe0ff */
[----:B------:R-:W-:Y:S01]  /*4de0*/  IMAD R51, R33, UR4, RZ ;  /* 0x0000000421337c24 */ /* 0x000fe2000f8e02ff */
[----:B------:R-:W-:-:S02]  /*4df0*/  R2UR UR51, R38 ;  /* 0x00000000263372ca */ /* 0x000fc400000e0000 */
[-C--:B------:R-:W-:Y:S01]  /*4e00*/  IADD3 R26, P4, R105, R24.reuse, RZ ;  /* 0x00000018691a7210 */ /* 0x080fe20007f9e0ff */
[----:B------:R-:W-:Y:S01]  /*4e10*/  IMAD.X R200, R200, 0x1, R25, P5 ;  /* 0x00000001c8c87824 */ /* 0x000fe200028e0619 */
[----:B------:R-:W-:Y:S02]  /*4e20*/  SHF.R.S32.HI R38, RZ, 0x1f, R53 ;  /* 0x0000001fff267819 */ /* 0x000fe40000011435 */
[----:B------:R-:W-:Y:S02]  /*4e30*/  CS2R R52, SRZ ;  /* 0x0000000000347805 */ /* 0x000fe4000001ff00 */
[----:B------:R-:W-:Y:S02]  /*4e40*/  R2UR UR49, R26 ;  /* 0x000000001a3172ca */ /* 0x000fe400000e0000 */
[----:B------:R-:W-:Y:S01]  /*4e50*/  IADD3 R39, P5, R27, R24, RZ ;  /* 0x000000181b277210 */ /* 0x000fe20007fbe0ff */
[----:B------:R-:W-:Y:S01]  /*4e60*/  IMAD.X R38, R38, 0x1, R25, P6 ;  /* 0x0000000126267824 */ /* 0x000fe200030e0619 */
[----:B------:R-:W-:Y:S01]  /*4e70*/  SHF.R.S32.HI R26, RZ, 0x1f, R45 ;  /* 0x0000001fff1a7819 */ /* 0x000fe2000001142d */
[----:B------:R-:W-:Y:S01]  /*4e80*/  IMAD R45, R35, UR4, RZ ;  /* 0x00000004232d7c24 */ /* 0x000fe2000f8e02ff */
[----:B------:R-:W-:-:S02]  /*4e90*/  SHF.R.S32.HI R36, RZ, 0x1f, R27 ;  /* 0x0000001fff247819 */ /* 0x000fc4000001141b */
[-C--:B------:R-:W-:Y:S01]  /*4ea0*/  IADD3 R27, P6, R107, R24.reuse, RZ ;  /* 0x000000186b1b7210 */ /* 0x080fe20007fde0ff */
[--C-:B------:R-:W-:Y:S01]  /*4eb0*/  IMAD.X R41, R26, 0x1, R25.reuse, P3 ;  /* 0x000000011a297824 */ /* 0x100fe200018e0619 */
[-C--:B------:R-:W-:Y:S01]  /*4ec0*/  IADD3 R28, P0, R103, R24.reuse, RZ ;  /* 0x00000018671c7210 */ /* 0x080fe20007f1e0ff */
[----:B------:R-:W-:Y:S01]  /*4ed0*/  IMAD.X R36, R36, 0x1, R25, P5 ;  /* 0x0000000124247824 */ /* 0x000fe200028e0619 */
[----:B------:R-:W-:Y:S01]  /*4ee0*/  R2UR UR46, R27 ;  /* 0x000000001b2e72ca */ /* 0x000fe200000e0000 */
[----:B------:R-:W-:Y:S01]  /*4ef0*/  IMAD R27, R32, UR4, RZ ;  /* 0x00000004201b7c24 */ /* 0x000fe2000f8e02ff */
[----:B------:R-:W-:Y:S02]  /*4f00*/  SHF.R.S32.HI R34, RZ, 0x1f, R103 ;  /* 0x0000001fff227819 */ /* 0x000fe40000011467 */
[----:B------:R-:W-:Y:S02]  /*4f10*/  IADD3 R30, P3, R49, R24, RZ ;  /* 0x00000018311e7210 */ /* 0x000fe40007f7e0ff */
[----:B------:R-:W-:Y:S01]  /*4f20*/  R2UR UR50, R28 ;  /* 0x000000001c3272ca */ /* 0x000fe200000e0000 */
[----:B------:R-:W-:Y:S01]  /*4f30*/  IMAD.X R34, R34, 0x1, R25, P0 ;  /* 0x0000000122227824 */ /* 0x000fe200000e0619 */
[----:B------:R-:W-:-:S02]  /*4f40*/  R2UR UR48, R30 ;  /* 0x000000001e3072ca */ /* 0x000fc400000e0000 */
[-C--:B------:R-:W-:Y:S02]  /*4f50*/  IADD3 R30, P0, R27, R24.reuse, RZ ;  /* 0x000000181b1e7210 */ /* 0x080fe40007f1e0ff */
[----:B------:R-:W-:Y:S01]  /*4f60*/  SHF.R.S32.HI R28, RZ, 0x1f, R47 ;  /* 0x0000001fff1c7819 */ /* 0x000fe2000001142f */
[----:B------:R-:W-:Y:S01]  /*4f70*/  IMAD R47, R40, UR4, RZ ;  /* 0x00000004282f7c24 */ /* 0x000fe2000f8e02ff */
[----:B------:R-:W-:Y:S01]  /*4f80*/  R2UR UR43, R30 ;  /* 0x000000001e2b72ca */ /* 0x000fe200000e0000 */
[----:B------:R-:W-:Y:S01]  /*4f90*/  ULDC UR4, c[0x0][0x234] ;  /* 0x00008d0000047ab9 */ /* 0x000fe20000000800 */
[----:B------:R-:W-:Y:S01]  /*4fa0*/  SHF.R.S32.HI R30, RZ, 0x1f, R107 ;  /* 0x0000001fff1e7819 */ /* 0x000fe2000001146b */
[----:B------:R-:W-:Y:S01]  /*4fb0*/  IMAD R3, R3, UR4, RZ ;  /* 0x0000000403037c24 */ /* 0x000fe2000f8e02ff */
[----:B------:R-:W-:Y:S01]  /*4fc0*/  LEA.HI R107, R133, 0x4e, RZ, 0x1a ;  /* 0x0000004e856b7811 */ /* 0x000fe200078fd0ff */
[----:B------:R-:W-:Y:S01]  /*4fd0*/  USHF.R.S32.HI UR4, URZ, 0x1f, UR61 ;  /* 0x0000001f3f047899 */ /* 0x000fe2000801143d */
[----:B------:R-:W-:Y:S01]  /*4fe0*/  R2UR UR52, R39 ;  /* 0x00000000273472ca */ /* 0x000fe200000e0000 */
[----:B------:R-:W-:Y:S01]  /*4ff0*/  IMAD.X R39, R28, 0x1, R25, P2 ;  /* 0x000000011c277824 */ /* 0x000fe200010e0619 */
[-C--:B------:R-:W-:Y:S01]  /*5000*/  IADD3 R28, P2, R51, R24.reuse, RZ ;  /* 0x00000018331c7210 */ /* 0x080fe20007f5e0ff */
[----:B------:R-:W-:Y:S01]  /*5010*/  IMAD R111, R107, UR29, RZ ;  /* 0x0000001d6b6f7c24 */ /* 0x000fe2000f8e02ff */
[-C--:B------:R-:W-:Y:S01]  /*5020*/  IADD3 R26, P5, R109, R24.reuse, RZ ;  /* 0x000000186d1a7210 */ /* 0x080fe20007fbe0ff */
[----:B------:R-:W-:Y:S01]  /*5030*/  IMAD R107, R129, UR29, RZ ;  /* 0x0000001d816b7c24 */ /* 0x000fe2000f8e02ff */
[----:B------:R-:W-:Y:S01]  /*5040*/  R2UR UR47, R28 ;  /* 0x000000001c2f72ca */ /* 0x000fe200000e0000 */
[----:B------:R-:W-:Y:S01]  /*5050*/  IMAD R107, R126, UR29, RZ ;  /* 0x0000001d7e6b7c24 */ /* 0x000fe2000f8e02ff */
[----:B------:R-:W-:Y:S01]  /*5060*/  SHF.R.S32.HI R28, RZ, 0x1f, R105 ;  /* 0x0000001fff1c7819 */ /* 0x000fe20000011469 */
[----:B------:R-:W-:Y:S01]  /*5070*/  IMAD R107, R210, UR29, RZ ;  /* 0x0000001dd26b7c24 */ /* 0x000fe2000f8e02ff */
[----:B------:R-:W-:Y:S01]  /*5080*/  SHF.R.S32.HI R46, RZ, 0x1f, R27 ;  /* 0x0000001fff2e7819 */ /* 0x000fe2000001141b */
[----:B------:R-:W-:Y:S01]  /*5090*/  IMAD R107, R213, UR29, RZ ;  /* 0x0000001dd56b7c24 */ /* 0x000fe2000f8e02ff */
[----:B------:R-:W-:Y:S01]  /*50a0*/  R2UR UR45, R26 ;  /* 0x000000001a2d72ca */ /* 0x000fe200000e0000 */
[----:B------:R-:W-:Y:S01]  /*50b0*/  IMAD R107, R216, UR29, RZ ;  /* 0x0000001dd86b7c24 */ /* 0x000fe2000f8e02ff */
[----:B------:R-:W-:Y:S01]  /*50c0*/  SHF.R.S32.HI R26, RZ, 0x1f, R55 ;  /* 0x0000001fff1a7819 */ /* 0x000fe20000011437 */
[----:B------:R-:W-:Y:S01]  /*50d0*/  IMAD R107, R219, UR29, RZ ;  /* 0x0000001ddb6b7c24 */ /* 0x000fe2000f8e02ff */
[----:B------:R-:W-:Y:S01]  /*50e0*/  SHF.R.S32.HI R32, RZ, 0x1f, R49 ;  /* 0x0000001fff207819 */ /* 0x000fe20000011431 */
[----:B------:R-:W-:Y:S01]  /*50f0*/  IMAD R107, R222, UR29, RZ ;  /* 0x0000001dde6b7c24 */ /* 0x000fe2000f8e02ff */
[----:B------:R-:W-:Y:S01]  /*5100*/  LOP3.LUT R105, R133, 0x7f, RZ, 0xc0, !PT ;  /* 0x0000007f85697812 */ /* 0x000fe200078ec0ff */
[----:B------:R-:W-:Y:S01]  /*5110*/  IMAD R107, R225, UR29, RZ ;  /* 0x0000001de16b7c24 */ /* 0x000fe2000f8e02ff */
[----:B------:R-:W-:Y:S01]  /*5120*/  SHF.R.S32.HI R48, RZ, 0x1f, R45 ;  /* 0x0000001fff307819 */ /* 0x000fe2000001142d */
[--C-:B------:R-:W-:Y:S01]  /*5130*/  IMAD.X R33, R28, 0x1, R25.reuse, P4 ;  /* 0x000000011c217824 */ /* 0x100fe200020e0619 */
[-C--:B------:R-:W-:Y:S01]  /*5140*/  IADD3 R28, P4, R45, R24.reuse, RZ ;  /* 0x000000182d1c7210 */ /* 0x080fe20007f9e0ff */
[--C-:B------:R-:W-:Y:S01]  /*5150*/  IMAD.X R27, R46, 0x1, R25.reuse, P0 ;  /* 0x000000012e1b7824 */ /* 0x100fe200000e0619 */
[----:B------:R0:W-:Y:S01]  /*5160*/  STL [R1+0xc], R107 ;  /* 0x00000c6b01007387 */ /* 0x0001e20000100800 */
[----:B------:R-:W-:Y:S01]  /*5170*/  IADD3 R82, P0, R3, UR16, RZ ;  /* 0x0000001003527c10 */ /* 0x000fe2000ff1e0ff */
[--C-:B------:R-:W-:Y:S01]  /*5180*/  IMAD.X R35, R26, 0x1, R25.reuse, P1 ;  /* 0x000000011a237824 */ /* 0x100fe200008e0619 */
[----:B------:R-:W-:Y:S01]  /*5190*/  R2UR UR42, R28 ;  /* 0x000000001c2a72ca */ /* 0x000fe200000e0000 */
[----:B------:R-:W-:Y:S01]  /*51a0*/  IMAD.X R32, R32, 0x1, R25, P3 ;  /* 0x0000000120207824 */ /* 0x000fe200018e0619 */
[----:B------:R-:W-:Y:S01]  /*51b0*/  SHF.R.S32.HI R28, RZ, 0x1f, R109 ;  /* 0x0000001fff1c7819 */ /* 0x000fe2000001146d */
[----:B------:R-:W-:Y:S01]  /*51c0*/  IMAD R109, R131, UR21, RZ ;  /* 0x00000015836d7c24 */ /* 0x000fe2000f8e02ff */
[-C--:B------:R-:W-:Y:S01]  /*51d0*/  IADD3 R26, P3, R47, R24.reuse, RZ ;  /* 0x000000182f1a7210 */ /* 0x080fe20007f7e0ff */
[----:B------:R-:W-:Y:S01]  /*51e0*/  IMAD R109, R106, UR23, RZ ;  /* 0x000000176a6d7c24 */ /* 0x000fe2000f8e02ff */
[----:B------:R-:W-:Y:S01]  /*51f0*/  LEA.HI.X.SX32 R103, R3, UR17, 0x1, P0 ;  /* 0x0000001103677c11 */ /* 0x000fe200080f0eff */
[----:B0-----:R-:W-:Y:S01]  /*5200*/  IMAD R107, R228, UR29, RZ ;  /* 0x0000001de46b7c24 */ /* 0x001fe2000f8e02ff */
[----:B------:R-:W-:Y:S01]  /*5210*/  IADD3 R40, P1, R29, R24, RZ ;  /* 0x000000181d287210 */ /* 0x000fe20007f3e0ff */
[----:B------:R-:W-:Y:S01]  /*5220*/  IMAD R107, R231, UR29, RZ ;  /* 0x0000001de76b7c24 */ /* 0x000fe2000f8e02ff */
[----:B------:R-:W-:Y:S01]  /*5230*/  R2UR UR39, R26 ;  /* 0x000000001a2772ca */ /* 0x000fe200000e0000 */
        /* <DEDUP_REMOVED lines=9> */
[----:B------:R-:W-:Y:S01]  /*52d0*/  ULEA.HI UR61, UR4, UR61, URZ, 0x7 ;  /* 0x0000003d043d7291 */ /* 0x000fe2000f8f383f */
[----:B------:R-:W-:Y:S01]  /*52e0*/  IMAD R107, R247, UR29, RZ ;  /* 0x0000001df76b7c24 */ /* 0x000fe2000f8e02ff */
[----:B------:R-:W-:Y:S01]  /*52f0*/  SHF.R.S32.HI R202, RZ, 0x1f, R203 ;  /* 0x0000001fffca7819 */ /* 0x000fe200000114cb */
[----:B------:R-:W-:Y:S01]  /*5300*/  IMAD R107, R250, UR29, RZ ;  /* 0x0000001dfa6b7c24 */ /* 0x000fe2000f8e02ff */
[----:B------:R-:W-:Y:S01]  /*5310*/  UMOV UR16, URZ ;  /* 0x0000003f00107c82 */ /* 0x000fe20008000000 */
[----:B------:R-:W-:Y:S01]  /*5320*/  IMAD R107, R124, UR29, RZ ;  /* 0x0000001d7c6b7c24 */ /* 0x000fe2000f8e02ff */
[----:B------:R-:W-:Y:S01]  /*5330*/  USHF.L.U32 UR4, UR19, 0x7, URZ ;  /* 0x0000000713047899 */ /* 0x000fe2000800063f */
[----:B------:R-:W-:Y:S01]  /*5340*/  IMAD R107, R118, UR29, RZ ;  /* 0x0000001d766b7c24 */ /* 0x000fe2000f8e02ff */
[----:B------:R-:W-:Y:S01]  /*5350*/  UIADD3.X UR22, UR16, 0x40000040, URZ, UP1, !UPT ;  /* 0x4000004010167890 */ /* 0x000fe20008ffe43f */
[----:B------:R-:W-:Y:S01]  /*5360*/  IMAD R107, R112, UR29, RZ ;  /* 0x0000001d706b7c24 */ /* 0x000fe2000f8e02ff */
[----:B------:R-:W-:Y:S01]  /*5370*/  LOP3.LUT R107, R108, 0x70, RZ, 0xc0, !PT ;  /* 0x000000706c6b7812 */ /* 0x000fe200078ec0ff */
[----:B------:R-:W-:Y:S01]  /*5380*/  IMAD R109, R128, UR29, RZ ;  /* 0x0000001d806d7c24 */ /* 0x000fe2000f8e02ff */
[----:B------:R-:W-:Y:S01]  /*5390*/  UMOV UR17, URZ ;  /* 0x0000003f00117c82 */ /* 0x000fe20008000000 */
[----:B------:R-:W-:Y:S01]  /*53a0*/  IMAD R109, R0, UR29, RZ ;  /* 0x0000001d006d7c24 */ /* 0x000fe2000f8e02ff */
[----:B------:R-:W-:Y:S01]  /*53b0*/  R2UR UR38, R44 ;  /* 0x000000002c2672ca */ /* 0x000fe200000e0000 */
[----:B------:R0:W-:Y:S01]  /*53c0*/  STL [R1+0x10], R107 ;  /* 0x0000106b01007387 */ /* 0x0001e20000100800 */
[----:B------:R-:W-:Y:S01]  /*53d0*/  IMAD.SHL.U32 R3, R133, 0x80, RZ ;  /* 0x0000008085037824 */ /* 0x000fe200078e00ff */
[----:B------:R-:W-:Y:S01]  /*53e0*/  R2UR UR37, R43 ;  /* 0x000000002b2572ca */ /* 0x000fe200000e0000 */
[----:B------:R-:W-:Y:S01]  /*53f0*/  IMAD R109, R211, UR29, RZ ;  /* 0x0000001dd36d7c24 */ /* 0x000fe2000f8e02ff */
[----:B------:R-:W-:Y:S01]  /*5400*/  R2UR UR36, R42 ;  /* 0x000000002a2472ca */ /* 0x000fe200000e0000 */
[----:B------:R-:W-:Y:S01]  /*5410*/  IMAD R109, R214, UR29, RZ ;  /* 0x0000001dd66d7c24 */ /* 0x000fe2000f8e02ff */
[----:B------:R-:W-:Y:S01]  /*5420*/  LOP3.LUT R3, R3, 0x1f80, RZ, 0xc0, !PT ;  /* 0x00001f8003037812 */ /* 0x000fe200078ec0ff */
[----:B------:R-:W-:Y:S01]  /*5430*/  IMAD R109, R217, UR29, RZ ;  /* 0x0000001dd96d7c24 */ /* 0x000fe2000f8e02ff */
[----:B------:R-:W-:Y:S01]  /*5440*/  R2UR UR35, R41 ;  /* 0x00000000292372ca */ /* 0x000fe200000e0000 */
[----:B------:R-:W-:Y:S01]  /*5450*/  IMAD R111, R127, UR29, RZ ;  /* 0x0000001d7f6f7c24 */ /* 0x000fe2000f8e02ff */
[----:B------:R-:W-:Y:S01]  /*5460*/  LOP3.LUT R3, R3, 0x70, R108, 0xf8, !PT ;  /* 0x0000007003037812 */ /* 0x000fe200078ef86c */
[----:B------:R-:W-:Y:S01]  /*5470*/  IMAD R109, R220, UR29, RZ ;  /* 0x0000001ddc6d7c24 */ /* 0x000fe2000f8e02ff */
[----:B------:R-:W-:Y:S01]  /*5480*/  R2UR UR34, R39 ;  /* 0x00000000272272ca */ /* 0x000fe200000e0000 */
[----:B------:R-:W-:Y:S01]  /*5490*/  IMAD R111, R209, UR29, RZ ;  /* 0x0000001dd16f7c24 */ /* 0x000fe2000f8e02ff */
[----:B------:R-:W-:Y:S01]  /*54a0*/  LOP3.LUT R3, R3, R0, RZ, 0xfc, !PT ;  /* 0x0000000003037212 */ /* 0x000fe200078efcff */
[----:B------:R-:W-:Y:S01]  /*54b0*/  IMAD R109, R223, UR29, RZ ;  /* 0x0000001ddf6d7c24 */ /* 0x000fe2000f8e02ff */
[----:B------:R-:W-:Y:S01]  /*54c0*/  R2UR UR33, R38 ;  /* 0x00000000262172ca */ /* 0x000fe200000e0000 */
        /* <DEDUP_REMOVED lines=13> */
[----:B------:R-:W-:Y:S01]  /*55a0*/  CS2R R32, SRZ ;  /* 0x0000000000207805 */ /* 0x000fe2000001ff00 */
[----:B------:R-:W-:Y:S01]  /*55b0*/  IMAD R109, R236, UR29, RZ ;  /* 0x0000001dec6d7c24 */ /* 0x000fe2000f8e02ff */
[----:B------:R-:W-:Y:S01]  /*55c0*/  CS2R R34, SRZ ;  /* 0x0000000000227805 */ /* 0x000fe2000001ff00 */
[--C-:B------:R-:W-:Y:S01]  /*55d0*/  IMAD.X R31, R26, 0x1, R25.reuse, P2 ;  /* 0x000000011a1f7824 */ /* 0x100fe200010e0619 */
[-C--:B------:R-:W-:Y:S01]  /*55e0*/  IADD3 R203, P2, R203, R24.reuse, RZ ;  /* 0x00000018cbcb7210 */ /* 0x080fe20007f5e0ff */
[--C-:B------:R-:W-:Y:S01]  /*55f0*/  IMAD.X R30, R30, 0x1, R25.reuse, P6 ;  /* 0x000000011e1e7824 */ /* 0x100fe200030e0619 */
[----:B------:R-:W-:Y:S01]  /*5600*/  IADD3 R205, P6, R37, R24, RZ ;  /* 0x0000001825cd7210 */ /* 0x000fe20007fde0ff */
[----:B------:R-:W-:Y:S01]  /*5610*/  IMAD R106, R105, UR19, RZ ;  /* 0x00000013696a7c24 */ /* 0x000fe2000f8e02ff */
[----:B------:R-:W-:Y:S01]  /*5620*/  UIADD3 UR19, UP0, UR28, 0x2, URZ ;  /* 0x000000021c137890 */ /* 0x000fe2000ff1e03f */
[----:B------:R-:W-:Y:S01]  /*5630*/  IMAD R111, R224, UR29, RZ ;  /* 0x0000001de06f7c24 */ /* 0x000fe2000f8e02ff */
[----:B------:R-:W-:Y:S01]  /*5640*/  LEA.HI.X.SX32 R204, R37, R25, 0x1, P6 ;  /* 0x0000001925cc7211 */ /* 0x000fe200030f0eff */
[----:B------:R-:W-:Y:S01]  /*5650*/  IMAD R109, R239, UR29, RZ ;  /* 0x0000001def6d7c24 */ /* 0x000fe2000f8e02ff */
[----:B------:R-:W-:Y:S01]  /*5660*/  R2UR UR11, R31 ;  /* 0x000000001f0b72ca */ /* 0x000fe200000e0000 */
[--C-:B------:R-:W-:Y:S01]  /*5670*/  IMAD.X R29, R28, 0x1, R25.reuse, P5 ;  /* 0x000000011c1d7824 */ /* 0x100fe200028e0619 */
[----:B------:R-:W-:Y:S01]  /*5680*/  R2UR UR10, R30 ;  /* 0x000000001e0a72ca */ /* 0x000fe200000e0000 */
[----:B------:R-:W-:Y:S01]  /*5690*/  IMAD R111, R227, UR29, RZ ;  /* 0x0000001de36f7c24 */ /* 0x000fe2000f8e02ff */
[----:B------:R-:W-:Y:S01]  /*56a0*/  UIADD3.X UR17, UR17, 0x40000040, URZ, UP0, !UPT ;  /* 0x4000004011117890 */ /* 0x000fe200087fe43f */
[----:B------:R-:W-:Y:S01]  /*56b0*/  IMAD R109, R241, UR29, RZ ;  /* 0x0000001df16d7c24 */ /* 0x000fe2000f8e02ff */
[----:B------:R-:W-:Y:S01]  /*56c0*/  R2UR UR9, R29 ;  /* 0x000000001d0972ca */ /* 0x000fe200000e0000 */
[--C-:B------:R-:W-:Y:S01]  /*56d0*/  IMAD.X R28, R40, 0x1, R25.reuse, P1 ;  /* 0x00000001281c7824 */ /* 0x100fe200008e0619 */
[----:B------:R-:W-:Y:S01]  /*56e0*/  CS2R R30, SRZ ;  /* 0x00000000001e7805 */ /* 0x000fe2000001ff00 */
[--C-:B------:R-:W-:Y:S01]  /*56f0*/  IMAD.X R26, R48, 0x1, R25.reuse, P4 ;  /* 0x00000001301a7824 */ /* 0x100fe200020e0619 */
[----:B------:R-:W-:Y:S01]  /*5700*/  CS2R R36, SRZ ;  /* 0x0000000000247805 */ /* 0x000fe2000001ff00 */
[--C-:B------:R-:W-:Y:S01]  /*5710*/  IMAD.X R24, R50, 0x1, R25.reuse, P3 ;  /* 0x0000000132187824 */ /* 0x100fe200018e0619 */
        /* <DEDUP_REMOVED lines=21> */
[----:B------:R-:W-:Y:S01]  /*5870*/  IMAD.X R202, R202, 0x1, R25, P2 ;  /* 0x00000001caca7824 */ /* 0x000fe200010e0619 */
[----:B------:R-:W-:Y:S01]  /*5880*/  CS2R R24, SRZ ;  /* 0x0000000000187805 */ /* 0x000fe2000001ff00 */
[----:B------:R-:W-:Y:S01]  /*5890*/  IMAD R111, R122, UR29, RZ ;  /* 0x0000001d7a6f7c24 */ /* 0x000fe2000f8e02ff */
[----:B------:R-:W-:Y:S01]  /*58a0*/  CS2R R50, SRZ ;  /* 0x0000000000327805 */ /* 0x000fe2000001ff00 */
[----:B------:R-:W-:Y:S01]  /*58b0*/  IMAD R109, R114, UR29, RZ ;  /* 0x0000001d726d7c24 */ /* 0x000fe2000f8e02ff */
[----:B------:R-:W-:Y:S01]  /*58c0*/  CS2R R54, SRZ ;  /* 0x0000000000367805 */ /* 0x000fe2000001ff00 */
[----:B------:R-:W-:Y:S01]  /*58d0*/  UMOV UR16, UR19 ;  /* 0x0000001300107c82 */ /* 0x000fe20008000000 */
[----:B------:R-:W-:Y:S01]  /*58e0*/  LOP3.LUT R3, R3, 0x70, RZ, 0x3c, !PT ;  /* 0x0000007003037812 */ /* 0x000fe200078e3cff */
[----:B------:R-:W-:Y:S01]  /*58f0*/  IMAD R111, R116, UR29, RZ ;  /* 0x0000001d746f7c24 */ /* 0x000fe2000f8e02ff */
[----:B------:R-:W-:Y:S01]  /*5900*/  UMOV UR19, UR22 ;  /* 0x0000001600137c82 */ /* 0x000fe20008000000 */
[----:B------:R-:W-:Y:S01]  /*5910*/  IMAD R109, R237, UR29, RZ ;  /* 0x0000001ded6d7c24 */ /* 0x000fe2000f8e02ff */
[----:B------:R-:W-:-:S02]  /*5920*/  USHF.R.S32.HI UR61, URZ, 0x7, UR61 ;  /* 0x000000073f3d7899 */ /* 0x000fc4000801143d */
[----:B------:R-:W-:Y:S02]  /*5930*/  UIADD3.64 UR20, UR16, 0x2, URZ ;  /* 0x0000000210147897 */ /* 0x000fe4000fffe03f */
[----:B------:R-:W-:Y:S02]  /*5940*/  UIADD3.64 UR24, UR16, 0x4, URZ ;  /* 0x0000000410187897 */ /* 0x000fe4000fffe03f */
[----:B------:R-:W-:Y:S02]  /*5950*/  UIADD3.64 UR22, UR18, 0x2, URZ ;  /* 0x0000000212167897 */ /* 0x000fe4000fffe03f */
[----:B0-----:R-:W-:-:S12]  /*5960*/  UIADD3.64 UR26, UR18, 0x4, URZ ;  /* 0x00000004121a7897 */ /* 0x001fd8000fffe03f */
.L_x_2:
[C---:B------:R-:W-:Y:S01]  /*5970*/  LOP3.LUT R112, R0.reuse, 0x2, RZ, 0xfc, !PT ;  /* 0x0000000200707812 */ /* 0x040fe200078efcff */
[----:B------:R-:W-:Y:S01]  /*5980*/  ULDC UR31, c[0x0][0x238] ;  /* 0x00008e00001f7ab9 */ /* 0x000fe20000000800 */
[----:B------:R-:W-:Y:S01]  /*5990*/  ULDC UR29, c[0x0][0x238] ;  /* 0x00008e00001d7ab9 */ /* 0x000fe20000000800 */
[C---:B------:R-:W-:Y:S01]  /*59a0*/  IMAD R114, R0.reuse, UR31, RZ ;  /* 0x0000001f00727c24 */ /* 0x040fe2000f8e02ff */
[----:B------:R-:W-:Y:S01]  /*59b0*/  LOP3.LUT R108, R0, 0x2, RZ, 0xfc, !PT ;  /* 0x00000002006c7812 */ /* 0x000fe200078efcff */
[----:B------:R-:W-:Y:S01]  /*59c0*/  IMAD R112, R112, UR29, RZ ;  /* 0x0000001d70707c24 */ /* 0x000fe2000f8e02ff */
[----:B------:R-:W-:Y:S01]  /*59d0*/  ISETP.GE.AND P2, PT, R0, UR59, PT ;  /* 0x0000003b00007c0c */ /* 0x000fe2000bf46270 */
[----:B------:R-:W-:Y:S01]  /*59e0*/  ULDC UR31, c[0x0][0x238] ;  /* 0x00008e00001f7ab9 */ /* 0x000fe20000000800 */
[----:B------:R-:W-:Y:S01]  /*59f0*/  ISETP.GE.AND P3, PT, R108, UR59, PT ;  /* 0x0000003b6c007c0c */ /* 0x000fe2000bf66270 */
[----:B------:R-:W-:Y:S01]  /*5a00*/  ULDC UR29, c[0x0][0x238] ;  /* 0x00008e00001d7ab9 */ /* 0x000fe20000000800 */
[-C--:B------:R-:W-:Y:S01]  /*5a10*/  IADD3 R110, P1, R114, R82.reuse, RZ ;  /* 0x00000052726e7210 */ /* 0x080fe20007f3e0ff */
[----:B------:R-:W0:Y:S01]  /*5a20*/  S2R R123, SR_TID.X ;  /* 0x00000000007b7919 */ /* 0x000e220000002100 */
[----:B------:R-:W-:-:S02]  /*5a30*/  IADD3 R108, P4, R112, R82, RZ ;  /* 0x00000052706c7210 */ /* 0x000fc40007f9e0ff */
[-C--:B------:R-:W-:Y:S01]  /*5a40*/  LEA.HI.X.SX32 R111, R114, R103.reuse, 0x1, P1 ;  /* 0x00000067726f7211 */ /* 0x080fe200008f0eff */
[----:B------:R-:W2:Y:S01]  /*5a50*/  LDL R115, [R1+0xc] ;  /* 0x00000c0001737983 */ /* 0x000ea20000100800 */
[----:B------:R-:W-:Y:S02]  /*5a60*/  LEA.HI.X.SX32 R109, R112, R103, 0x1, P4 ;  /* 0x00000067706d7211 */ /* 0x000fe400020f0eff */
[C---:B------:R-:W-:Y:S02]  /*5a70*/  LOP3.LUT R114, R0.reuse, 0x4, RZ, 0xfc, !PT ;  /* 0x0000000400727812 */ /* 0x040fe400078efcff */
[C---:B------:R-:W-:Y:S02]  /*5a80*/  LOP3.LUT R112, R0.reuse, 0x6, RZ, 0xfc, !PT ;  /* 0x0000000600707812 */ /* 0x040fe400078efcff */
[----:B------:R-:W-:Y:S02]  /*5a90*/  LOP3.LUT R113, R0, 0x4, RZ, 0xfc, !PT ;  /* 0x0000000400717812 */ /* 0x000fe400078efcff */
[----:B------:R-:W-:Y:S01]  /*5aa0*/  PRMT R122, RZ, 0x7610, R122 ;  /* 0x00007610ff7a7816 */ /* 0x000fe2000000007a */
[----:B------:R-:W-:Y:S01]  /*5ab0*/  IMAD R114, R114, UR31, RZ ;  /* 0x0000001f72727c24 */ /* 0x000fe2000f8e02ff */
[----:B------:R-:W-:Y:S01]  /*5ac0*/  PRMT R125, RZ, 0x7610, R125 ;  /* 0x00007610ff7d7816 */ /* 0x000fe2000000007d */
[----:B------:R-:W-:Y:S01]  /*5ad0*/  IMAD R112, R112, UR29, RZ ;  /* 0x0000001d70707c24 */ /* 0x000fe2000f8e02ff */
[----:B------:R-:W-:Y:S01]  /*5ae0*/  ISETP.GE.AND P1, PT, R113, UR59, PT ;  /* 0x0000003b71007c0c */ /* 0x000fe2000bf26270 */
[----:B------:R-:W-:Y:S01]  /*5af0*/  ULDC UR29, c[0x0][0x238] ;  /* 0x00008e00001d7ab9 */ /* 0x000fe20000000800 */
[----:B------:R-:W-:Y:S01]  /*5b00*/  LOP3.LUT R113, R0, 0x6, RZ, 0xfc, !PT ;  /* 0x0000000600717812 */ /* 0x000fe200078efcff */
[----:B------:R1:W3:Y:S01]  /*5b10*/  @!P2 LDG.E.U8 R122, desc[UR40][R110.64] ;  /* 0x000000286e7aa981 */ /* 0x0002e2000c1e1100 */
[----:B------:R-:W-:Y:S01]  /*5b20*/  PRMT R124, RZ, 0x7610, R124 ;  /* 0x00007610ff7c7816 */ /* 0x000fe2000000007c */
[----:B------:R-:W-:-:S02]  /*5b30*/  ULDC UR31, c[0x0][0x238] ;  /* 0x00008e00001f7ab9 */ /* 0x000fc40000000800 */
[----:B------:R4:W5:Y:S01]  /*5b40*/  @!P3 LDG.E.U8 R125, desc[UR40][R108.64] ;  /* 0x000000286c7db981 */ /* 0x000962000c1e1100 */
[----:B------:R-:W-:Y:S02]  /*5b50*/  ISETP.GE.AND P2, PT, R113, UR59, PT ;  /* 0x0000003b71007c0c */ /* 0x000fe4000bf46270 */
[-C--:B-1----:R-:W-:Y:S02]  /*5b60*/  IADD3 R110, P5, R114, R82.reuse, RZ ;  /* 0x00000052726e7210 */ /* 0x082fe40007fbe0ff */
[----:B------:R-:W-:Y:S02]  /*5b70*/  PRMT R127, RZ, 0x7610, R127 ;  /* 0x00007610ff7f7816 */ /* 0x000fe4000000007f */
[----:B----4-:R-:W-:Y:S02]  /*5b80*/  IADD3 R108, P4, R112, R82, RZ ;  /* 0x00000052706c7210 */ /* 0x010fe40007f9e0ff */
[-C--:B------:R-:W-:Y:S02]  /*5b90*/  LEA.HI.X.SX32 R111, R114, R103.reuse, 0x1, P5 ;  /* 0x00000067726f7211 */ /* 0x080fe400028f0eff */
[----:B------:R-:W-:-:S02]  /*5ba0*/  LEA.HI.X.SX32 R109, R112, R103, 0x1, P4 ;  /* 0x00000067706d7211 */ /* 0x000fc400020f0eff */
[----:B------:R-:W-:Y:S01]  /*5bb0*/  LOP3.LUT R112, R0, 0xa, RZ, 0xfc, !PT ;  /* 0x0000000a00707812 */ /* 0x000fe200078efcff */
[----:B------:R-:W4:Y:S01]  /*5bc0*/  @!P1 LDG.E.U8 R124, desc[UR40][R110.64] ;  /* 0x000000286e7c9981 */ /* 0x000f22000c1e1100 */
[----:B------:R-:W-:Y:S02]  /*5bd0*/  PRMT R126, RZ, 0x7610, R126 ;  /* 0x00007610ff7e7816 */ /* 0x000fe4000000007e */
[----:B------:R-:W-:Y:S01]  /*5be0*/  ISETP.GE.AND P1, PT, R112, UR59, PT ;  /* 0x0000003b70007c0c */ /* 0x000fe2000bf26270 */
[----:B------:R1:W5:Y:S01]  /*5bf0*/  @!P2 LDG.E.U8 R127, desc[UR40][R108.64] ;  /* 0x000000286c7fa981 */ /* 0x000362000c1e1100 */
[----:B------:R-:W-:Y:S02]  /*5c00*/  LOP3.LUT R112, R0, 0xc, RZ, 0xfc, !PT ;  /* 0x0000000c00707812 */ /* 0x000fe400078efcff */
[----:B0-----:R-:W-:Y:S02]  /*5c10*/  LEA.HI R107, R123, 0x5e, RZ, 0x1a ;  /* 0x0000005e7b6b7811 */ /* 0x001fe400078fd0ff */
[----:B------:R-:W-:-:S02]  /*5c20*/  ISETP.GE.AND P2, PT, R112, UR59, PT ;  /* 0x0000003b70007c0c */ /* 0x000fc4000bf46270 */
[----:B------:R-:W0:Y:S01]  /*5c30*/  S2R R112, SR_TID.X ;  /* 0x0000000000707919 */ /* 0x000e220000002100 */
[C---:B------:R-:W-:Y:S02]  /*5c40*/  LOP3.LUT R113, R0.reuse, 0x8, RZ, 0xfc, !PT ;  /* 0x0000000800717812 */ /* 0x040fe400078efcff */
[C---:B------:R-:W-:Y:S02]  /*5c50*/  LOP3.LUT R114, R0.reuse, 0x8, RZ, 0xfc, !PT ;  /* 0x0000000800727812 */ /* 0x040fe400078efcff */
[----:B------:R-:W-:Y:S02]  /*5c60*/  ISETP.GE.AND P3, PT, R113, UR59, PT ;  /* 0x0000003b71007c0c */ /* 0x000fe4000bf66270 */
[----:B------:R-:W-:Y:S02]  /*5c70*/  LOP3.LUT R113, R0, 0xa, RZ, 0xfc, !PT ;  /* 0x0000000a00717812 */ /* 0x000fe400078efcff */
[----:B------:R-:W-:Y:S02]  /*5c80*/  PRMT R129, RZ, 0x7610, R129 ;  /* 0x00007610ff817816 */ /* 0x000fe40000000081 */
[----:B------:R-:W-:Y:S01]  /*5c90*/  ISETP.GE.AND P0, PT, R107, UR59, PT ;  /* 0x0000003b6b007c0c */ /* 0x000fe2000bf06270 */
[----:B------:R-:W-:Y:S01]  /*5ca0*/  IMAD R113, R113, UR29, RZ ;  /* 0x0000001d71717c24 */ /* 0x000fe2000f8e02ff */
[----:B------:R-:W-:Y:S01]  /*5cb0*/  ULDC UR29, c[0x0][0x238] ;  /* 0x00008e00001d7ab9 */ /* 0x000fe20000000800 */
[----:B------:R-:W-:Y:S01]  /*5cc0*/  IMAD R114, R114, UR31, RZ ;  /* 0x0000001f72727c24 */ /* 0x000fe2000f8e02ff */
[----:B------:R-:W-:-:S02]  /*5cd0*/  ULDC UR31, c[0x0][0x238] ;  /* 0x00008e00001f7ab9 */ /* 0x000fc40000000800 */
[CC--:B-1----:R-:W-:Y:S02]  /*5ce0*/  IADD3 R108, P4, R113.reuse, R82.reuse, RZ ;  /* 0x00000052716c7210 */ /* 0x0c2fe40007f9e0ff */
[----:B------:R-:W-:Y:S02]  /*5cf0*/  IADD3 R110, P5, R114, R82, RZ ;  /* 0x00000052726e7210 */ /* 0x000fe40007fbe0ff */
[-C--:B------:R-:W-:Y:S02]  /*5d00*/  LEA.HI.X.SX32 R109, R113, R103.reuse, 0x1, P4 ;  /* 0x00000067716d7211 */ /* 0x080fe400020f0eff */
[----:B------:R-:W-:Y:S02]  /*5d10*/  LOP3.LUT R113, R0, 0xc, RZ, 0xfc, !PT ;  /* 0x0000000c00717812 */ /* 0x000fe400078efcff */
[----:B------:R-:W-:Y:S01]  /*5d20*/  LEA.HI.X.SX32 R111, R114, R103, 0x1, P5 ;  /* 0x00000067726f7211 */ /* 0x000fe200028f0eff */
[----:B------:R-:W5:Y:S02]  /*5d30*/  @!P1 LDG.E.U8 R129, desc[UR40][R108.64] ;  /* 0x000000286c819981 */ /* 0x000f64000c1e1100 */
[----:B------:R-:W-:Y:S01]  /*5d40*/  IMAD R113, R113, UR31, RZ ;  /* 0x0000001f71717c24 */ /* 0x000fe2000f8e02ff */
[----:B------:R-:W-:Y:S01]  /*5d50*/  PRMT R128, RZ, 0x7610, R128 ;  /* 0x00007610ff807816 */ /* 0x000fe20000000080 */
[----:B------:R1:W5:Y:S01]  /*5d60*/  @!P3 LDG.E.U8 R126, desc[UR40][R110.64] ;  /* 0x000000286e7eb981 */ /* 0x000362000c1e1100 */
[----:B------:R-:W-:Y:S01]  /*5d70*/  ULDC UR31, c[0x0][0x238] ;  /* 0x00008e00001f7ab9 */ /* 0x000fe20000000800 */
[----:B0-----:R-:W-:-:S02]  /*5d80*/  LEA.HI R112, R112, 0xe, RZ, 0x1a ;  /* 0x0000000e70707811 */ /* 0x001fc400078fd0ff */
[----:B-1----:R-:W-:-:S03]  /*5d90*/  IADD3 R110, P5, R113, R82, RZ ;  /* 0x00000052716e7210 */ /* 0x002fc60007fbe0ff */
[C---:B------:R-:W-:Y:S01]  /*5da0*/  IMAD R107, R112.reuse, UR29, RZ ;  /* 0x0000001d706b7c24 */ /* 0x040fe2000f8e02ff */
[----:B------:R-:W-:Y:S01]  /*5db0*/  ISETP.GE.AND P3, PT, R112, UR59, PT ;  /* 0x0000003b70007c0c */ /* 0x000fe2000bf66270 */
[----:B------:R-:W-:Y:S01]  /*5dc0*/  ULDC UR29, c[0x0][0x238] ;  /* 0x00008e00001d7ab9 */ /* 0x000fe20000000800 */
[-C--:B------:R-:W-:Y:S02]  /*5dd0*/  LEA.HI.X.SX32 R111, R113, R103.reuse, 0x1, P5 ;  /* 0x00000067716f7211 */ /* 0x080fe400028f0eff */
[C---:B------:R-:W-:Y:S02]  /*5de0*/  LOP3.LUT R113, R0.reuse, 0x10, RZ, 0xfc, !PT ;  /* 0x0000001000717812 */ /* 0x040fe400078efcff */
[----:B------:R-:W-:Y:S01]  /*5df0*/  IADD3 R108, P4, R107, R82, RZ ;  /* 0x000000526b6c7210 */ /* 0x000fe20007f9e0ff */
[----:B------:R0:W5:Y:S01]  /*5e00*/  @!P2 LDG.E.U8 R128, desc[UR40][R110.64] ;  /* 0x000000286e80a981 */ /* 0x000162000c1e1100 */
[----:B------:R-:W-:Y:S01]  /*5e10*/  LOP3.LUT R112, R0, 0x10, RZ, 0xfc, !PT ;  /* 0x0000001000707812 */ /* 0x000fe200078efcff */
[----:B------:R-:W-:Y:S01]  /*5e20*/  IMAD R113, R113, UR31, RZ ;  /* 0x0000001f71717c24 */ /* 0x000fe2000f8e02ff */
[----:B------:R-:W-:Y:S01]  /*5e30*/  LEA.HI.X.SX32 R109, R107, R103, 0x1, P4 ;  /* 0x000000676b6d7211 */ /* 0x000fe200020f0eff */
[----:B------:R-:W-:Y:S01]  /*5e40*/  ULDC UR31, c[0x0][0x238] ;  /* 0x00008e00001f7ab9 */ /* 0x000fe20000000800 */
[----:B------:R-:W-:-:S02]  /*5e50*/  ISETP.GE.AND P1, PT, R112, UR59, PT ;  /* 0x0000003b70007c0c */ /* 0x000fc4000bf26270 */
[C---:B------:R-:W-:Y:S02]  /*5e60*/  LOP3.LUT R107, R0.reuse, 0x12, RZ, 0xfc, !PT ;  /* 0x00000012006b7812 */ /* 0x040fe400078efcff */
[----:B------:R-:W-:Y:S02]  /*5e70*/  LOP3.LUT R112, R0, 0x12, RZ, 0xfc, !PT ;  /* 0x0000001200707812 */ /* 0x000fe400078efcff */
[----:B0-----:R-:W-:Y:S02]  /*5e80*/  IADD3 R110, P5, R113, R82, RZ ;  /* 0x00000052716e7210 */ /* 0x001fe40007fbe0ff */
[----:B------:R-:W-:Y:S01]  /*5e90*/  PRMT R131, RZ, 0x7610, R131 ;  /* 0x00007610ff837816 */ /* 0x000fe20000000083 */
[----:B------:R-:W-:Y:S01]  /*5ea0*/  IMAD R107, R107, UR29, RZ ;  /* 0x0000001d6b6b7c24 */ /* 0x000fe2000f8e02ff */
[----:B------:R-:W-:Y:S01]  /*5eb0*/  ISETP.GE.AND P2, PT, R112, UR59, PT ;  /* 0x0000003b70007c0c */ /* 0x000fe2000bf46270 */
[----:B------:R-:W-:Y:S01]  /*5ec0*/  ULDC UR29, c[0x0][0x238] ;  /* 0x00008e00001d7ab9 */ /* 0x000fe20000000800 */
[----:B------:R-:W-:-:S02]  /*5ed0*/  LEA.HI.X.SX32 R111, R113, R103, 0x1, P5 ;  /* 0x00000067716f7211 */ /* 0x000fc400028f0eff */
[C---:B------:R-:W-:Y:S01]  /*5ee0*/  LOP3.LUT R112, R0.reuse, 0x14, RZ, 0xfc, !PT ;  /* 0x0000001400707812 */ /* 0x040fe200078efcff */
[----:B------:R0:W5:Y:S01]  /*5ef0*/  @!P3 LDG.E.U8 R131, desc[UR40][R108.64] ;  /* 0x000000286c83b981 */ /* 0x000162000c1e1100 */
[----:B------:R-:W-:Y:S02]  /*5f00*/  LOP3.LUT R113, R0, 0x14, RZ, 0xfc, !PT ;  /* 0x0000001400717812 */ /* 0x000fe400078efcff */
[----:B------:R-:W-:Y:S02]  /*5f10*/  PRMT R180, RZ, 0x7610, R180 ;  /* 0x00007610ffb47816 */ /* 0x000fe400000000b4 */
[----:B------:R-:W-:Y:S01]  /*5f20*/  ISETP.GE.AND P3, PT, R112, UR59, PT ;  /* 0x0000003b70007c0c */ /* 0x000fe2000bf66270 */
[----:B------:R-:W-:Y:S01]  /*5f30*/  IMAD R113, R113, UR31, RZ ;  /* 0x0000001f71717c24 */ /* 0x000fe2000f8e02ff */
[----:B------:R-:W-:Y:S01]  /*5f40*/  LOP3.LUT R112, R0, 0x16, RZ, 0xfc, !PT ;  /* 0x0000001600707812 */ /* 0x000fe200078efcff */
[----:B------:R-:W-:Y:S01]  /*5f50*/  ULDC UR31, c[0x0][0x238] ;  /* 0x00008e00001f7ab9 */ /* 0x000fe20000000800 */
[----:B------:R-:W-:Y:S01]  /*5f60*/  PRMT R130, RZ, 0x7610, R130 ;  /* 0x00007610ff827816 */ /* 0x000fe20000000082 */
[----:B------:R1:W5:Y:S01]  /*5f70*/  @!P1 LDG.E.U8 R180, desc[UR40][R110.64] ;  /* 0x000000286eb49981 */ /* 0x000362000c1e1100 */
[----:B0-----:R-:W-:-:S02]  /*5f80*/  IADD3 R108, P4, R107, R82, RZ ;  /* 0x000000526b6c7210 */ /* 0x001fc40007f9e0ff */
[----:B------:R-:W-:Y:S02]  /*5f90*/  ISETP.GE.AND P1, PT, R112, UR59, PT ;  /* 0x0000003b70007c0c */ /* 0x000fe4000bf26270 */
[-C--:B------:R-:W-:Y:S02]  /*5fa0*/  LEA.HI.X.SX32 R109, R107, R103.reuse, 0x1, P4 ;  /* 0x000000676b6d7211 */ /* 0x080fe400020f0eff */
[----:B------:R-:W-:Y:S02]  /*5fb0*/  LOP3.LUT R112, R0, 0x18, RZ, 0xfc, !PT ;  /* 0x0000001800707812 */ /* 0x000fe400078efcff */
[C---:B-1----:R-:W-:Y:S01]  /*5fc0*/  IADD3 R110, P5, R113.reuse, R82, RZ ;  /* 0x00000052716e7210 */ /* 0x042fe20007fbe0ff */
[----:B------:R-:W5:Y:S01]  /*5fd0*/  @!P2 LDG.E.U8 R130, desc[UR40][R108.64] ;  /* 0x000000286c82a981 */ /* 0x000f62000c1e1100 */
[----:B------:R-:W-:Y:S02]  /*5fe0*/  PRMT R133, RZ, 0x7610, R133 ;  /* 0x00007610ff857816 */ /* 0x000fe40000000085 */
[----:B------:R-:W-:-:S02]  /*5ff0*/  LEA.HI.X.SX32 R111, R113, R103, 0x1, P5 ;  /* 0x00000067716f7211 */ /* 0x000fc400028f0eff */
[C---:B------:R-:W-:Y:S01]  /*6000*/  ISETP.GE.AND P2, PT, R112.reuse, UR59, PT ;  /* 0x0000003b70007c0c */ /* 0x040fe2000bf46270 */
[----:B------:R-:W-:Y:S01]  /*6010*/  IMAD R112, R112, UR31, RZ ;  /* 0x0000001f70707c24 */ /* 0x000fe2000f8e02ff */
[C---:B------:R-:W-:Y:S01]  /*6020*/  LOP3.LUT R107, R0.reuse, 0x16, RZ, 0xfc, !PT ;  /* 0x00000016006b7812 */ /* 0x040fe200078efcff */
[----:B------:R0:W5:Y:S01]  /*6030*/  @!P3 LDG.E.U8 R133, desc[UR40][R110.64] ;  /* 0x000000286e85b981 */ /* 0x000162000c1e1100 */
[----:B------:R-:W-:Y:S01]  /*6040*/  LOP3.LUT R113, R0, 0x1a, RZ, 0xfc, !PT ;  /* 0x0000001a00717812 */ /* 0x000fe200078efcff */
[----:B------:R-:W-:Y:S01]  /*6050*/  ULDC UR31, c[0x0][0x238] ;  /* 0x00008e00001f7ab9 */ /* 0x000fe20000000800 */
[----:B0-----:R-:W-:-:S04]  /*6060*/  IADD3 R110, P5, R112, R82, RZ ;  /* 0x00000052706e7210 */ /* 0x001fc80007fbe0ff */
[----:B------:R-:W-:Y:S02]  /*6070*/  LEA.HI.X.SX32 R111, R112, R103, 0x1, P5 ;  /* 0x00000067706f7211 */ /* 0x000fe400028f0eff */
[----:B------:R-:W0:Y:S01]  /*6080*/  S2R R112, SR_TID.X ;  /* 0x0000000000707919 */ /* 0x000e220000002100 */
[----:B------:R-:W-:Y:S01]  /*6090*/  IMAD R107, R107, UR29, RZ ;  /* 0x0000001d6b6b7c24 */ /* 0x000fe2000f8e02ff */
[----:B------:R-:W-:Y:S01]  /*60a0*/  PRMT R132, RZ, 0x7610, R132 ;  /* 0x00007610ff847816 */ /* 0x000fe20000000084 */
[----:B------:R-:W-:-:S03]  /*60b0*/  ULDC UR29, c[0x0][0x238] ;  /* 0x00008e00001d7ab9 */ /* 0x000fc60000000800 */
[----:B------:R-:W-:-:S04]  /*60c0*/  IADD3 R108, P4, R107, R82, RZ ;  /* 0x000000526b6c7210 */ /* 0x000fc80007f9e0ff */
[----:B------:R-:W-:Y:S02]  /*60d0*/  LEA.HI.X.SX32 R109, R107, R103, 0x1, P4 ;  /* 0x000000676b6d7211 */ /* 0x000fe400020f0eff */
[----:B------:R-:W-:Y:S02]  /*60e0*/  LOP3.LUT R107, R0, 0x1a, RZ, 0xfc, !PT ;  /* 0x0000001a006b7812 */ /* 0x000fe400078efcff */
[----:B------:R-:W-:Y:S01]  /*60f0*/  ISETP.GE.AND P3, PT, R113, UR59, PT ;  /* 0x0000003b71007c0c */ /* 0x000fe2000bf66270 */
[----:B------:R1:W5:Y:S02]  /*6100*/  @!P1 LDG.E.U8 R132, desc[UR40][R108.64] ;  /* 0x000000286c849981 */ /* 0x000364000c1e1100 */
[----:B------:R-:W-:Y:S01]  /*6110*/  IMAD R107, R107, UR29, RZ ;  /* 0x0000001d6b6b7c24 */ /* 0x000fe2000f8e02ff */
[----:B------:R-:W-:Y:S01]  /*6120*/  PRMT R135, RZ, 0x7610, R135 ;  /* 0x00007610ff877816 */ /* 0x000fe20000000087 */
[----:B------:R-:W-:Y:S01]  /*6130*/  ULDC UR29, c[0x0][0x238] ;  /* 0x00008e00001d7ab9 */ /* 0x000fe20000000800 */
[----:B------:R-:W-:-:S02]  /*6140*/  ISETP.GE.AND P1, PT, R252, UR59, PT ;  /* 0x0000003bfc007c0c */ /* 0x000fc4000bf26270 */
[----:B------:R-:W-:Y:S02]  /*6150*/  PRMT R134, RZ, 0x7610, R134 ;  /* 0x00007610ff867816 */ /* 0x000fe40000000086 */
[----:B------:R0:W5:Y:S01]  /*6160*/  @!P2 LDG.E.U8 R135, desc[UR40][R110.64] ;  /* 0x000000286e87a981 */ /* 0x000162000c1e1100 */
[CC--:B-1----:R-:W-:Y:S02]  /*6170*/  IADD3 R108, P4, R107.reuse, R82.reuse, RZ ;  /* 0x000000526b6c7210 */ /* 0x0c2fe40007f9e0ff */
[----:B0-----:R-:W-:Y:S01]  /*6180*/  LEA.HI R113, R112, 0x1e, RZ, 0x1a ;  /* 0x0000001e70717811 */ /* 0x001fe200078fd0ff */
[----:B------:R-:W-:Y:S01]  /*6190*/  IMAD R112, R252, UR31, RZ ;  /* 0x0000001ffc707c24 */ /* 0x000fe2000f8e02ff */
[-C--:B------:R-:W-:Y:S01]  /*61a0*/  LEA.HI.X.SX32 R109, R107, R103.reuse, 0x1, P4 ;  /* 0x000000676b6d7211 */ /* 0x080fe200020f0eff */
[----:B------:R-:W-:Y:S01]  /*61b0*/  ULDC UR31, c[0x0][0x238] ;  /* 0x00008e00001f7ab9 */ /* 0x000fe20000000800 */
[C---:B------:R-:W-:Y:S01]  /*61c0*/  ISETP.GE.AND P2, PT, R113.reuse, UR59, PT ;  /* 0x0000003b71007c0c */ /* 0x040fe2000bf46270 */
[----:B------:R-:W-:Y:S01]  /*61d0*/  IMAD R107, R113, UR29, RZ ;  /* 0x0000001d716b7c24 */ /* 0x000fe2000f8e02ff */
[CC--:B------:R-:W-:Y:S01]  /*61e0*/  IADD3 R110, P5, R112.reuse, R82.reuse, RZ ;  /* 0x00000052706e7210 */ /* 0x0c0fe20007fbe0ff */
[----:B------:R0:W5:Y:S01]  /*61f0*/  @!P3 LDG.E.U8 R134, desc[UR40][R108.64] ;  /* 0x000000286c86b981 */ /* 0x000162000c1e1100 */
[----:B------:R-:W-:Y:S01]  /*6200*/  PRMT R137, RZ, 0x7610, R137 ;  /* 0x00007610ff897816 */ /* 0x000fe20000000089 */
[----:B------:R-:W-:Y:S01]  /*6210*/  ULDC UR29, c[0x0][0x238] ;  /* 0x00008e00001d7ab9 */ /* 0x000fe20000000800 */
[----:B------:R-:W-:Y:S01]  /*6220*/  LEA.HI.X.SX32 R111, R112, R103, 0x1, P5 ;  /* 0x00000067706f7211 */ /* 0x000fe200028f0eff */
[C---:B------:R-:W-:Y:S01]  /*6230*/  IMAD R112, R251.reuse, UR31, RZ ;  /* 0x0000001ffb707c24 */ /* 0x040fe2000f8e02ff */
[----:B------:R-:W-:Y:S01]  /*6240*/  ISETP.GE.AND P3, PT, R251, UR59, PT ;  /* 0x0000003bfb007c0c */ /* 0x000fe2000bf66270 */
[----:B------:R-:W-:Y:S01]  /*6250*/  ULDC UR31, c[0x0][0x238] ;  /* 0x00008e00001f7ab9 */ /* 0x000fe20000000800 */
[----:B------:R-:W-:Y:S01]  /*6260*/  PRMT R136, RZ, 0x7610, R136 ;  /* 0x00007610ff887816 */ /* 0x000fe20000000088 */
[----:B------:R1:W5:Y:S01]  /*6270*/  @!P1 LDG.E.U8 R137, desc[UR40][R110.64] ;  /* 0x000000286e899981 */ /* 0x000362000c1e1100 */
[----:B0-----:R-:W-:-:S04]  /*6280*/  IADD3 R108, P4, R107, R82, RZ ;  /* 0x000000526b6c7210 */ /* 0x001fc80007f9e0ff */
[----:B------:R-:W-:Y:S02]  /*6290*/  LEA.HI.X.SX32 R109, R107, R103, 0x1, P4 ;  /* 0x000000676b6d7211 */ /* 0x000fe400020f0eff */
[----:B-1----:R-:W-:-:S03]  /*62a0*/  IADD3 R110, P5, R112, R82, RZ ;  /* 0x00000052706e7210 */ /* 0x002fc60007fbe0ff */
[----:B------:R-:W5:Y:S01]  /*62b0*/  @!P2 LDG.E.U8 R136, desc[UR40][R108.64] ;  /* 0x000000286c88a981 */ /* 0x000f62000c1e1100 */
[----:B------:R-:W-:Y:S02]  /*62c0*/  PRMT R139, RZ, 0x7610, R139 ;  /* 0x00007610ff8b7816 */ /* 0x000fe4000000008b */
[----:B------:R-:W-:Y:S01]  /*62d0*/  LEA.HI.X.SX32 R111, R112, R103, 0x1, P5 ;  /* 0x00000067706f7211 */ /* 0x000fe200028f0eff */
[C---:B------:R-:W-:Y:S01]  /*62e0*/  IMAD R112, R249.reuse, UR31, RZ ;  /* 0x0000001ff9707c24 */ /* 0x040fe2000f8e02ff */
[----:B------:R-:W-:Y:S01]  /*62f0*/  ISETP.GE.AND P2, PT, R249, UR59, PT ;  /* 0x0000003bf9007c0c */ /* 0x000fe2000bf46270 */
[----:B------:R-:W-:Y:S02]  /*6300*/  ULDC UR31, c[0x0][0x238] ;  /* 0x00008e00001f7ab9 */ /* 0x000fe40000000800 */
[----:B------:R0:W5:Y:S01]  /*6310*/  @!P3 LDG.E.U8 R139, desc[UR40][R110.64] ;  /* 0x000000286e8bb981 */ /* 0x000162000c1e1100 */
[----:B------:R-:W-:Y:S02]  /*6320*/  PRMT R141, RZ, 0x7610, R141 ;  /* 0x00007610ff8d7816 */ /* 0x000fe4000000008d */
[----:B0-----:R-:W-:-:S04]  /*6330*/  IADD3 R110, P5, R112, R82, RZ ;  /* 0x00000052706e7210 */ /* 0x001fc80007fbe0ff */
[----:B------:R-:W-:Y:S01]  /*6340*/  LEA.HI.X.SX32 R111, R112, R103, 0x1, P5 ;  /* 0x00000067706f7211 */ /* 0x000fe200028f0eff */
[----:B------:R-:W-:Y:S01]  /*6350*/  IMAD R112, R247, UR31, RZ ;  /* 0x0000001ff7707c24 */ /* 0x000fe2000f8e02ff */
[C---:B------:R-:W-:Y:S01]  /*6360*/  ISETP.GE.AND P1, PT, R250.reuse, UR59, PT ;  /* 0x0000003bfa007c0c */ /* 0x040fe2000bf26270 */
[----:B------:R-:W-:Y:S01]  /*6370*/  IMAD R107, R250, UR29, RZ ;  /* 0x0000001dfa6b7c24 */ /* 0x000fe2000f8e02ff */
[----:B------:R-:W-:Y:S01]  /*6380*/  PRMT R138, RZ, 0x7610, R138 ;  /* 0x00007610ff8a7816 */ /* 0x000fe2000000008a */
[----:B------:R0:W5:Y:S01]  /*6390*/  @!P2 LDG.E.U8 R141, desc[UR40][R110.64] ;  /* 0x000000286e8da981 */ /* 0x000162000c1e1100 */
[----:B------:R-:W-:Y:S01]  /*63a0*/  ULDC UR29, c[0x0][0x238] ;  /* 0x00008e00001d7ab9 */ /* 0x000fe20000000800 */
[----:B------:R-:W-:Y:S01]  /*63b0*/  ISETP.GE.AND P3, PT, R248, UR59, PT ;  /* 0x0000003bf8007c0c */ /* 0x000fe2000bf66270 */
[----:B------:R-:W-:Y:S01]  /*63c0*/  ULDC UR31, c[0x0][0x238] ;  /* 0x00008e00001f7ab9 */ /* 0x000fe20000000800 */
[----:B0-----:R-:W-:-:S04]  /*63d0*/  IADD3 R110, P5, R112, R82, RZ ;  /* 0x00000052706e7210 */ /* 0x001fc80007fbe0ff */
[----:B------:R-:W-:Y:S02]  /*63e0*/  LEA.HI.X.SX32 R111, R112, R103, 0x1, P5 ;  /* 0x00000067706f7211 */ /* 0x000fe400028f0eff */
[----:B------:R-:W0:Y:S01]  /*63f0*/  S2R R112, SR_TID.X ;  /* 0x0000000000707919 */ /* 0x000e220000002100 */
[----:B------:R-:W-:-:S04]  /*6400*/  IADD3 R108, P4, R107, R82, RZ ;  /* 0x000000526b6c7210 */ /* 0x000fc80007f9e0ff */
[----:B------:R-:W-:Y:S01]  /*6410*/  LEA.HI.X.SX32 R109, R107, R103, 0x1, P4 ;  /* 0x000000676b6d7211 */ /* 0x000fe200020f0eff */
[----:B------:R-:W-:Y:S01]  /*6420*/  IMAD R107, R248, UR29, RZ ;  /* 0x0000001df86b7c24 */ /* 0x000fe2000f8e02ff */
[----:B------:R-:W-:Y:S01]  /*6430*/  PRMT R140, RZ, 0x7610, R140 ;  /* 0x00007610ff8c7816 */ /* 0x000fe2000000008c */
[----:B------:R-:W-:Y:S02]  /*6440*/  ULDC UR29, c[0x0][0x238] ;  /* 0x00008e00001d7ab9 */ /* 0x000fe40000000800 */
[----:B------:R1:W5:Y:S01]  /*6450*/  @!P1 LDG.E.U8 R138, desc[UR40][R108.64] ;  /* 0x000000286c8a9981 */ /* 0x000362000c1e1100 */
[----:B------:R-:W-:Y:S02]  /*6460*/  ISETP.GE.AND P1, PT, R247, UR59, PT ;  /* 0x0000003bf7007c0c */ /* 0x000fe4000bf26270 */
[----:B------:R-:W-:Y:S02]  /*6470*/  ISETP.GE.AND P2, PT, R246, UR59, PT ;  /* 0x0000003bf6007c0c */ /* 0x000fe4000bf46270 */
[----:B-1----:R-:W-:-:S04]  /*6480*/  IADD3 R108, P4, R107, R82, RZ ;  /* 0x000000526b6c7210 */ /* 0x002fc80007f9e0ff */
[----:B------:R-:W-:Y:S01]  /*6490*/  LEA.HI.X.SX32 R109, R107, R103, 0x1, P4 ;  /* 0x000000676b6d7211 */ /* 0x000fe200020f0eff */
[----:B------:R-:W-:Y:S01]  /*64a0*/  IMAD R107, R246, UR29, RZ ;  /* 0x0000001df66b7c24 */ /* 0x000fe2000f8e02ff */
[----:B------:R-:W-:Y:S01]  /*64b0*/  PRMT R143, RZ, 0x7610, R143 ;  /* 0x00007610ff8f7816 */ /* 0x000fe2000000008f */
[----:B------:R-:W-:Y:S02]  /*64c0*/  ULDC UR29, c[0x0][0x238] ;  /* 0x00008e00001d7ab9 */ /* 0x000fe40000000800 */
[----:B------:R1:W5:Y:S01]  /*64d0*/  @!P3 LDG.E.U8 R140, desc[UR40][R108.64] ;  /* 0x000000286c8cb981 */ /* 0x000362000c1e1100 */
[C---:B------:R-:W-:Y:S02]  /*64e0*/  ISETP.GE.AND P3, PT, R245.reuse, UR59, PT ;  /* 0x0000003bf5007c0c */ /* 0x040fe4000bf66270 */
[----:B0-----:R-:W-:Y:S01]  /*64f0*/  LEA.HI R113, R112, 0x2e, RZ, 0x1a ;  /* 0x0000002e70717811 */ /* 0x001fe200078fd0ff */
[----:B------:R-:W-:Y:S01]  /*6500*/  IMAD R112, R245, UR31, RZ ;  /* 0x0000001ff5707c24 */ /* 0x000fe2000f8e02ff */
[----:B------:R-:W-:Y:S01]  /*6510*/  PRMT R142, RZ, 0x7610, R142 ;  /* 0x00007610ff8e7816 */ /* 0x000fe2000000008e */
[----:B------:R0:W5:Y:S01]  /*6520*/  @!P1 LDG.E.U8 R143, desc[UR40][R110.64] ;  /* 0x000000286e8f9981 */ /* 0x000162000c1e1100 */
[----:B-1----:R-:W-:Y:S01]  /*6530*/  IADD3 R108, P4, R107, R82, RZ ;  /* 0x000000526b6c7210 */ /* 0x002fe20007f9e0ff */
[----:B------:R-:W-:Y:S01]  /*6540*/  ULDC UR31, c[0x0][0x238] ;  /* 0x00008e00001f7ab9 */ /* 0x000fe20000000800 */
[----:B------:R-:W-:-:S02]  /*6550*/  ISETP.GE.AND P1, PT, R113, UR59, PT ;  /* 0x0000003b71007c0c */ /* 0x000fc4000bf26270 */
[-C--:B------:R-:W-:Y:S01]  /*6560*/  LEA.HI.X.SX32 R109, R107, R103.reuse, 0x1, P4 ;  /* 0x000000676b6d7211 */ /* 0x080fe200020f0eff */
[----:B------:R-:W-:Y:S01]  /*6570*/  IMAD R107, R113, UR29, RZ ;  /* 0x0000001d716b7c24 */ /* 0x000fe2000f8e02ff */
[CC--:B0-----:R-:W-:Y:S01]  /*6580*/  IADD3 R110, P5, R112.reuse, R82.reuse, RZ ;  /* 0x00000052706e7210 */ /* 0x0c1fe20007fbe0ff */
[----:B------:R-:W-:Y:S01]  /*6590*/  ULDC UR29, c[0x0][0x238] ;  /* 0x00008e00001d7ab9 */ /* 0x000fe20000000800 */
[----:B------:R-:W-:Y:S01]  /*65a0*/  PRMT R179, RZ, 0x7610, R179 ;  /* 0x00007610ffb37816 */ /* 0x000fe200000000b3 */
[----:B------:R0:W5:Y:S01]  /*65b0*/  @!P2 LDG.E.U8 R142, desc[UR40][R108.64] ;  /* 0x000000286c8ea981 */ /* 0x000162000c1e1100 */
[----:B------:R-:W-:Y:S01]  /*65c0*/  LEA.HI.X.SX32 R111, R112, R103, 0x1, P5 ;  /* 0x00000067706f7211 */ /* 0x000fe200028f0eff */
[C---:B------:R-:W-:Y:S01]  /*65d0*/  IMAD R112, R244.reuse, UR31, RZ ;  /* 0x0000001ff4707c24 */ /* 0x040fe2000f8e02ff */
[----:B------:R-:W-:Y:S01]  /*65e0*/  ISETP.GE.AND P2, PT, R244, UR59, PT ;  /* 0x0000003bf4007c0c */ /* 0x000fe2000bf46270 */
[----:B------:R-:W-:Y:S01]  /*65f0*/  ULDC UR31, c[0x0][0x238] ;  /* 0x00008e00001f7ab9 */ /* 0x000fe20000000800 */
[----:B------:R-:W-:Y:S01]  /*6600*/  PRMT R178, RZ, 0x7610, R178 ;  /* 0x00007610ffb27816 */ /* 0x000fe200000000b2 */
[----:B------:R1:W5:Y:S01]  /*6610*/  @!P3 LDG.E.U8 R179, desc[UR40][R110.64] ;  /* 0x000000286eb3b981 */ /* 0x000362000c1e1100 */
[----:B0-----:R-:W-:-:S04]  /*6620*/  IADD3 R108, P4, R107, R82, RZ ;  /* 0x000000526b6c7210 */ /* 0x001fc80007f9e0ff */
[-C--:B------:R-:W-:Y:S02]  /*6630*/  LEA.HI.X.SX32 R109, R107, R103.reuse, 0x1, P4 ;  /* 0x000000676b6d7211 */ /* 0x080fe400020f0eff */
[C---:B-1----:R-:W-:Y:S02]  /*6640*/  IADD3 R110, P5, R112.reuse, R82, RZ ;  /* 0x00000052706e7210 */ /* 0x042fe40007fbe0ff */
[----:B------:R-:W-:Y:S01]  /*6650*/  PRMT R177, RZ, 0x7610, R177 ;  /* 0x00007610ffb17816 */ /* 0x000fe200000000b1 */
[----:B------:R-:W5:Y:S01]  /*6660*/  @!P1 LDG.E.U8 R178, desc[UR40][R108.64] ;  /* 0x000000286cb29981 */ /* 0x000f62000c1e1100 */
[----:B------:R-:W-:Y:S01]  /*6670*/  LEA.HI.X.SX32 R111, R112, R103, 0x1, P5 ;  /* 0x00000067706f7211 */ /* 0x000fe200028f0eff */
[C---:B------:R-:W-:Y:S01]  /*6680*/  IMAD R112, R242.reuse, UR31, RZ ;  /* 0x0000001ff2707c24 */ /* 0x040fe2000f8e02ff */
[----:B------:R-:W-:Y:S01]  /*6690*/  ISETP.GE.AND P1, PT, R242, UR59, PT ;  /* 0x0000003bf2007c0c */ /* 0x000fe2000bf26270 */
[----:B------:R-:W-:Y:S02]  /*66a0*/  ULDC UR31, c[0x0][0x238] ;  /* 0x00008e00001f7ab9 */ /* 0x000fe40000000800 */
[----:B------:R0:W5:Y:S01]  /*66b0*/  @!P2 LDG.E.U8 R177, desc[UR40][R110.64] ;  /* 0x000000286eb1a981 */ /* 0x000162000c1e1100 */
[----:B------:R-:W-:-:S02]  /*66c0*/  PRMT R175, RZ, 0x7610, R175 ;  /* 0x00007610ffaf7816 */ /* 0x000fc400000000af */
        /* <DEDUP_REMOVED lines=27> */
[----:B------:R-:W-:Y:S02]  /*6880*/  ISETP.GE.AND P2, PT, R238, UR59, PT ;  /* 0x0000003bee007c0c */ /* 0x000fe4000bf46270 */
        /* <DEDUP_REMOVED lines=16> */
[----:B------:R-:W1:Y:S01]  /*6990*/  S2R R113, SR_TID.X ;  /* 0x0000000000717919 */ /* 0x000e620000002100 */
[----:B------:R-:W-:Y:S01]  /*69a0*/  PRMT R170, RZ, 0x7610, R170 ;  /* 0x00007610ffaa7816 */ /* 0x000fe200000000aa */
[----:B------:R-:W-:Y:S01]  /*69b0*/  ULDC UR31, c[0x0][0x238] ;  /* 0x00008e00001f7ab9 */ /* 0x000fe20000000800 */
[----:B------:R2:W5:Y:S01]  /*69c0*/  @!P2 LDG.E.U8 R171, desc[UR40][R110.64] ;  /* 0x000000286eaba981 */ /* 0x000562000c1e1100 */
[----:B0-----:R-:W-:-:S02]  /*69d0*/  IADD3 R108, P4, R107, R82, RZ ;  /* 0x000000526b6c7210 */ /* 0x001fc40007f9e0ff */
[C---:B------:R-:W-:Y:S02]  /*69e0*/  ISETP.GE.AND P2, PT, R236.reuse, UR59, PT ;  /* 0x0000003bec007c0c */ /* 0x040fe4000bf46270 */
[-C--:B------:R-:W-:Y:S01]  /*69f0*/  LEA.HI.X.SX32 R109, R107, R103.reuse, 0x1, P4 ;  /* 0x000000676b6d7211 */ /* 0x080fe200020f0eff */
[----:B------:R-:W-:Y:S01]  /*6a00*/  IMAD R107, R236, UR29, RZ ;  /* 0x0000001dec6b7c24 */ /* 0x000fe2000f8e02ff */
[----:B------:R-:W-:Y:S01]  /*6a10*/  PRMT R169, RZ, 0x7610, R169 ;  /* 0x00007610ffa97816 */ /* 0x000fe200000000a9 */
[----:B------:R-:W-:Y:S01]  /*6a20*/  ULDC UR29, c[0x0][0x238] ;  /* 0x00008e00001d7ab9 */ /* 0x000fe20000000800 */
[CC--:B--2---:R-:W-:Y:S01]  /*6a30*/  IADD3 R110, P5, R112.reuse, R82.reuse, RZ ;  /* 0x00000052706e7210 */ /* 0x0c4fe20007fbe0ff */
[----:B------:R0:W2:Y:S01]  /*6a40*/  @!P3 LDG.E.U8 R170, desc[UR40][R108.64] ;  /* 0x000000286caab981 */ /* 0x0000a2000c1e1100 */
[----:B------:R-:W-:Y:S02]  /*6a50*/  PRMT R168, RZ, 0x7610, R168 ;  /* 0x00007610ffa87816 */ /* 0x000fe400000000a8 */
[----:B------:R-:W-:Y:S01]  /*6a60*/  LEA.HI.X.SX32 R111, R112, R103, 0x1, P5 ;  /* 0x00000067706f7211 */ /* 0x000fe200028f0eff */
[----:B------:R-:W-:Y:S01]  /*6a70*/  IMAD R112, R234, UR31, RZ ;  /* 0x0000001fea707c24 */ /* 0x000fe2000f8e02ff */
[----:B0-----:R-:W-:-:S03]  /*6a80*/  IADD3 R108, P4, R107, R82, RZ ;  /* 0x000000526b6c7210 */ /* 0x001fc60007f9e0ff */
[----:B------:R0:W2:Y:S01]  /*6a90*/  @!P1 LDG.E.U8 R169, desc[UR40][R110.64] ;  /* 0x000000286ea99981 */ /* 0x0000a2000c1e1100 */
[----:B------:R-:W-:Y:S01]  /*6aa0*/  ISETP.GE.AND P3, PT, R234, UR59, PT ;  /* 0x0000003bea007c0c */ /* 0x000fe2000bf66270 */
[----:B------:R-:W-:Y:S01]  /*6ab0*/  ULDC UR31, c[0x0][0x238] ;  /* 0x00008e00001f7ab9 */ /* 0x000fe20000000800 */
[----:B------:R-:W-:Y:S01]  /*6ac0*/  LEA.HI.X.SX32 R109, R107, R103, 0x1, P4 ;  /* 0x000000676b6d7211 */ /* 0x000fe200020f0eff */
[C---:B------:R-:W-:Y:S01]  /*6ad0*/  IMAD R107, R233.reuse, UR29, RZ ;  /* 0x0000001de96b7c24 */ /* 0x040fe2000f8e02ff */
[----:B------:R-:W-:Y:S01]  /*6ae0*/  ISETP.GE.AND P1, PT, R233, UR59, PT ;  /* 0x0000003be9007c0c */ /* 0x000fe2000bf26270 */
[----:B------:R-:W-:Y:S02]  /*6af0*/  ULDC UR29, c[0x0][0x238] ;  /* 0x00008e00001d7ab9 */ /* 0x000fe40000000800 */
[----:B------:R3:W2:Y:S01]  /*6b00*/  @!P2 LDG.E.U8 R168, desc[UR40][R108.64] ;  /* 0x000000286ca8a981 */ /* 0x0006a2000c1e1100 */
[----:B0-----:R-:W-:Y:S02]  /*6b10*/  IADD3 R110, P5, R112, R82, RZ ;  /* 0x00000052706e7210 */ /* 0x001fe40007fbe0ff */
[----:B------:R-:W-:-:S02]  /*6b20*/  PRMT R167, RZ, 0x7610, R167 ;  /* 0x00007610ffa77816 */ /* 0x000fc400000000a7 */
[-C--:B------:R-:W-:Y:S02]  /*6b30*/  LEA.HI.X.SX32 R111, R112, R103.reuse, 0x1, P5 ;  /* 0x00000067706f7211 */ /* 0x080fe400028f0eff */
[-C--:B---3--:R-:W-:Y:S02]  /*6b40*/  IADD3 R108, P4, R107, R82.reuse, RZ ;  /* 0x000000526b6c7210 */ /* 0x088fe40007f9e0ff */
[----:B------:R-:W-:Y:S01]  /*6b50*/  PRMT R166, RZ, 0x7610, R166 ;  /* 0x00007610ffa67816 */ /* 0x000fe200000000a6 */
[----:B------:R-:W-:Y:S01]  /*6b60*/  IMAD R112, R231, UR29, RZ ;  /* 0x0000001de7707c24 */ /* 0x000fe2000f8e02ff */
[----:B------:R-:W-:Y:S01]  /*6b70*/  LEA.HI.X.SX32 R109, R107, R103, 0x1, P4 ;  /* 0x000000676b6d7211 */ /* 0x000fe200020f0eff */
[C---:B------:R-:W-:Y:S01]  /*6b80*/  IMAD R107, R232.reuse, UR31, RZ ;  /* 0x0000001fe86b7c24 */ /* 0x040fe2000f8e02ff */
[----:B------:R-:W-:Y:S01]  /*6b90*/  ISETP.GE.AND P2, PT, R232, UR59, PT ;  /* 0x0000003be8007c0c */ /* 0x000fe2000bf46270 */
[----:B------:R0:W3:Y:S01]  /*6ba0*/  @!P3 LDG.E.U8 R167, desc[UR40][R110.64] ;  /* 0x000000286ea7b981 */ /* 0x0000e2000c1e1100 */
[----:B------:R-:W-:Y:S01]  /*6bb0*/  ISETP.GE.AND P3, PT, R231, UR59, PT ;  /* 0x0000003be7007c0c */ /* 0x000fe2000bf66270 */
[----:B------:R-:W-:Y:S01]  /*6bc0*/  ULDC UR31, c[0x0][0x238] ;  /* 0x00008e00001f7ab9 */ /* 0x000fe20000000800 */
[----:B------:R-:W-:Y:S01]  /*6bd0*/  PRMT R165, RZ, 0x7610, R165 ;  /* 0x00007610ffa57816 */ /* 0x000fe200000000a5 */
[----:B------:R4:W3:Y:S01]  /*6be0*/  @!P1 LDG.E.U8 R166, desc[UR40][R108.64] ;  /* 0x000000286ca69981 */ /* 0x0008e2000c1e1100 */
[----:B------:R-:W-:Y:S01]  /*6bf0*/  PRMT R164, RZ, 0x7610, R164 ;  /* 0x00007610ffa47816 */ /* 0x000fe200000000a4 */
[----:B------:R-:W-:Y:S01]  /*6c00*/  ULDC UR29, c[0x0][0x238] ;  /* 0x00008e00001d7ab9 */ /* 0x000fe20000000800 */
[----:B0-----:R-:W-:-:S02]  /*6c10*/  IADD3 R110, P5, R107, R82, RZ ;  /* 0x000000526b6e7210 */ /* 0x001fc40007fbe0ff */
[CC--:B----4-:R-:W-:Y:S02]  /*6c20*/  IADD3 R108, P4, R112.reuse, R82.reuse, RZ ;  /* 0x00000052706c7210 */ /* 0x0d0fe40007f9e0ff */
[-C--:B------:R-:W-:Y:S02]  /*6c30*/  LEA.HI.X.SX32 R111, R107, R103.reuse, 0x1, P5 ;  /* 0x000000676b6f7211 */ /* 0x080fe400028f0eff */
[----:B------:R-:W-:Y:S01]  /*6c40*/  LEA.HI.X.SX32 R109, R112, R103, 0x1, P4 ;  /* 0x00000067706d7211 */ /* 0x000fe200020f0eff */
[C---:B------:R-:W-:Y:S01]  /*6c50*/  IMAD R112, R230.reuse, UR31, RZ ;  /* 0x0000001fe6707c24 */ /* 0x040fe2000f8e02ff */
[----:B-1----:R-:W-:Y:S01]  /*6c60*/  LEA.HI R107, R113, 0x4e, RZ, 0x1a ;  /* 0x0000004e716b7811 */ /* 0x002fe200078fd0ff */
[----:B------:R0:W4:Y:S01]  /*6c70*/  @!P2 LDG.E.U8 R165, desc[UR40][R110.64] ;  /* 0x000000286ea5a981 */ /* 0x000122000c1e1100 */
[----:B------:R-:W-:Y:S01]  /*6c80*/  ISETP.GE.AND P1, PT, R230, UR59, PT ;  /* 0x0000003be6007c0c */ /* 0x000fe2000bf26270 */
[----:B------:R-:W-:Y:S01]  /*6c90*/  ULDC UR31, c[0x0][0x238] ;  /* 0x00008e00001f7ab9 */ /* 0x000fe20000000800 */
[C---:B------:R-:W-:Y:S01]  /*6ca0*/  ISETP.GE.AND P2, PT, R107.reuse, UR59, PT ;  /* 0x0000003b6b007c0c */ /* 0x040fe2000bf46270 */
[----:B------:R-:W-:Y:S01]  /*6cb0*/  IMAD R107, R107, UR29, RZ ;  /* 0x0000001d6b6b7c24 */ /* 0x000fe2000f8e02ff */
[----:B------:R-:W-:Y:S01]  /*6cc0*/  PRMT R163, RZ, 0x7610, R163 ;  /* 0x00007610ffa37816 */ /* 0x000fe200000000a3 */
[----:B------:R1:W4:Y:S01]  /*6cd0*/  @!P3 LDG.E.U8 R164, desc[UR40][R108.64] ;  /* 0x000000286ca4b981 */ /* 0x000322000c1e1100 */
[----:B0-----:R-:W-:Y:S01]  /*6ce0*/  IADD3 R110, P5, R112, R82, RZ ;  /* 0x00000052706e7210 */ /* 0x001fe20007fbe0ff */
[----:B------:R-:W-:Y:S01]  /*6cf0*/  ULDC UR29, c[0x0][0x238] ;  /* 0x00008e00001d7ab9 */ /* 0x000fe20000000800 */
[----:B------:R-:W-:-:S02]  /*6d00*/  ISETP.GE.AND P3, PT, R229, UR59, PT ;  /* 0x0000003be5007c0c */ /* 0x000fc4000bf66270 */
[-C--:B------:R-:W-:Y:S01]  /*6d10*/  LEA.HI.X.SX32 R111, R112, R103.reuse, 0x1, P5 ;  /* 0x00000067706f7211 */ /* 0x080fe200028f0eff */
[----:B------:R-:W-:Y:S01]  /*6d20*/  IMAD R112, R229, UR31, RZ ;  /* 0x0000001fe5707c24 */ /* 0x000fe2000f8e02ff */
[CC--:B-1----:R-:W-:Y:S01]  /*6d30*/  IADD3 R108, P4, R107.reuse, R82.reuse, RZ ;  /* 0x000000526b6c7210 */ /* 0x0c2fe20007f9e0ff */
[----:B------:R-:W-:Y:S01]  /*6d40*/  ULDC UR31, c[0x0][0x238] ;  /* 0x00008e00001f7ab9 */ /* 0x000fe20000000800 */
[----:B------:R-:W-:Y:S01]  /*6d50*/  PRMT R162, RZ, 0x7610, R162 ;  /* 0x00007610ffa27816 */ /* 0x000fe200000000a2 */
[----:B------:R0:W4:Y:S01]  /*6d60*/  @!P1 LDG.E.U8 R163, desc[UR40][R110.64] ;  /* 0x000000286ea39981 */ /* 0x000122000c1e1100 */
[----:B------:R-:W-:Y:S01]  /*6d70*/  LEA.HI.X.SX32 R109, R107, R103, 0x1, P4 ;  /* 0x000000676b6d7211 */ /* 0x000fe200020f0eff */
[C---:B------:R-:W-:Y:S01]  /*6d80*/  IMAD R107, R228.reuse, UR29, RZ ;  /* 0x0000001de46b7c24 */ /* 0x040fe2000f8e02ff */
[----:B------:R-:W-:Y:S01]  /*6d90*/  ISETP.GE.AND P1, PT, R228, UR59, PT ;  /* 0x0000003be4007c0c */ /* 0x000fe2000bf26270 */
[----:B------:R-:W-:Y:S01]  /*6da0*/  ULDC UR29, c[0x0][0x238] ;  /* 0x00008e00001d7ab9 */ /* 0x000fe20000000800 */
[----:B------:R-:W-:Y:S01]  /*6db0*/  PRMT R161, RZ, 0x7610, R161 ;  /* 0x00007610ffa17816 */ /* 0x000fe200000000a1 */
[----:B------:R1:W4:Y:S01]  /*6dc0*/  @!P2 LDG.E.U8 R162, desc[UR40][R108.64] ;  /* 0x000000286ca2a981 */ /* 0x000322000c1e1100 */
[----:B0-----:R-:W-:-:S02]  /*6dd0*/  IADD3 R110, P5, R112, R82, RZ ;  /* 0x00000052706e7210 */ /* 0x001fc40007fbe0ff */
[C---:B------:R-:W-:Y:S02]  /*6de0*/  ISETP.GE.AND P2, PT, R227.reuse, UR59, PT ;  /* 0x0000003be3007c0c */ /* 0x040fe4000bf46270 */
[-C--:B------:R-:W-:Y:S01]  /*6df0*/  LEA.HI.X.SX32 R111, R112, R103.reuse, 0x1, P5 ;  /* 0x00000067706f7211 */ /* 0x080fe200028f0eff */
[----:B------:R-:W-:Y:S01]  /*6e00*/  IMAD R112, R227, UR31, RZ ;  /* 0x0000001fe3707c24 */ /* 0x000fe2000f8e02ff */
[C---:B-1----:R-:W-:Y:S01]  /*6e10*/  IADD3 R108, P4, R107.reuse, R82, RZ ;  /* 0x000000526b6c7210 */ /* 0x042fe20007f9e0ff */
[----:B------:R-:W-:Y:S01]  /*6e20*/  ULDC UR31, c[0x0][0x238] ;  /* 0x00008e00001f7ab9 */ /* 0x000fe20000000800 */
[----:B------:R-:W-:Y:S01]  /*6e30*/  PRMT R160, RZ, 0x7610, R160 ;  /* 0x00007610ffa07816 */ /* 0x000fe200000000a0 */
[----:B------:R0:W4:Y:S01]  /*6e40*/  @!P3 LDG.E.U8 R161, desc[UR40][R110.64] ;  /* 0x000000286ea1b981 */ /* 0x000122000c1e1100 */
[----:B------:R-:W-:Y:S01]  /*6e50*/  LEA.HI.X.SX32 R109, R107, R103, 0x1, P4 ;  /* 0x000000676b6d7211 */ /* 0x000fe200020f0eff */
[C---:B------:R-:W-:Y:S01]  /*6e60*/  IMAD R107, R226.reuse, UR29, RZ ;  /* 0x0000001de26b7c24 */ /* 0x040fe2000f8e02ff */
[----:B------:R-:W-:-:S02]  /*6e70*/  ISETP.GE.AND P3, PT, R226, UR59, PT ;  /* 0x0000003be2007c0c */ /* 0x000fc4000bf66270 */
[----:B------:R-:W-:Y:S01]  /*6e80*/  PRMT R159, RZ, 0x7610, R159 ;  /* 0x00007610ff9f7816 */ /* 0x000fe2000000009f */
[----:B------:R1:W4:Y:S01]  /*6e90*/  @!P1 LDG.E.U8 R160, desc[UR40][R108.64] ;  /* 0x000000286ca09981 */ /* 0x000322000c1e1100 */
[----:B------:R-:W-:Y:S01]  /*6ea0*/  PRMT R158, RZ, 0x7610, R158 ;  /* 0x00007610ff9e7816 */ /* 0x000fe2000000009e */
[----:B------:R-:W-:Y:S01]  /*6eb0*/  IMAD R114, R224, UR31, RZ ;  /* 0x0000001fe0727c24 */ /* 0x000fe2000f8e02ff */
[----:B------:R-:W-:Y:S01]  /*6ec0*/  ULDC UR29, c[0x0][0x238] ;  /* 0x00008e00001d7ab9 */ /* 0x000fe20000000800 */
[----:B0-----:R-:W-:Y:S01]  /*6ed0*/  IADD3 R110, P5, R112, R82, RZ ;  /* 0x00000052706e7210 */ /* 0x001fe20007fbe0ff */
[----:B------:R-:W-:-:S03]  /*6ee0*/  ULDC UR31, c[0x0][0x238] ;  /* 0x00008e00001f7ab9 */ /* 0x000fc60000000800 */
[----:B------:R-:W-:Y:S02]  /*6ef0*/  LEA.HI.X.SX32 R111, R112, R103, 0x1, P5 ;  /* 0x00000067706f7211 */ /* 0x000fe400028f0eff */
[----:B-1----:R-:W-:-:S03]  /*6f00*/  IADD3 R108, P4, R107, R82, RZ ;  /* 0x000000526b6c7210 */ /* 0x002fc60007f9e0ff */
[----:B------:R0:W4:Y:S01]  /*6f10*/  @!P2 LDG.E.U8 R159, desc[UR40][R110.64] ;  /* 0x000000286e9fa981 */ /* 0x000122000c1e1100 */
[----:B------:R-:W-:Y:S02]  /*6f20*/  LEA.HI.X.SX32 R109, R107, R103, 0x1, P4 ;  /* 0x000000676b6d7211 */ /* 0x000fe400020f0eff */
[----:B------:R-:W-:Y:S01]  /*6f30*/  ISETP.GE.AND P2, PT, R224, UR59, PT ;  /* 0x0000003be0007c0c */ /* 0x000fe2000bf46270 */
[----:B------:R-:W-:Y:S01]  /*6f40*/  IMAD R107, R223, UR29, RZ ;  /* 0x0000001ddf6b7c24 */ /* 0x000fe2000f8e02ff */
[-C--:B------:R-:W-:Y:S01]  /*6f50*/  IADD3 R112, P4, R115, R82.reuse, RZ ;  /* 0x0000005273707210 */ /* 0x080fe20007f9e0ff */
[----:B------:R1:W4:Y:S01]  /*6f60*/  @!P3 LDG.E.U8 R158, desc[UR40][R108.64] ;  /* 0x000000286c9eb981 */ /* 0x000322000c1e1100 */
[----:B------:R-:W-:Y:S01]  /*6f70*/  ISETP.GE.AND P1, PT, R225, UR59, PT ;  /* 0x0000003be1007c0c */ /* 0x000fe2000bf26270 */
[----:B------:R-:W-:Y:S01]  /*6f80*/  ULDC UR29, c[0x0][0x238] ;  /* 0x00008e00001d7ab9 */ /* 0x000fe20000000800 */
[----:B------:R-:W-:Y:S02]  /*6f90*/  ISETP.GE.AND P3, PT, R223, UR59, PT ;  /* 0x0000003bdf007c0c */ /* 0x000fe4000bf66270 */
[----:B0-----:R-:W-:-:S02]  /*6fa0*/  IADD3 R110, P5, R114, R82, RZ ;  /* 0x00000052726e7210 */ /* 0x001fc40007fbe0ff */
[----:B------:R-:W-:Y:S02]  /*6fb0*/  PRMT R156, RZ, 0x7610, R156 ;  /* 0x00007610ff9c7816 */ /* 0x000fe4000000009c */
[-C--:B------:R-:W-:Y:S02]  /*6fc0*/  LEA.HI.X.SX32 R113, R115, R103.reuse, 0x1, P4 ;  /* 0x0000006773717211 */ /* 0x080fe400020f0eff */
[----:B------:R-:W-:Y:S02]  /*6fd0*/  LEA.HI.X.SX32 R111, R114, R103, 0x1, P5 ;  /* 0x00000067726f7211 */ /* 0x000fe400028f0eff */
[----:B-1----:R-:W-:Y:S02]  /*6fe0*/  IADD3 R108, P4, R107, R82, RZ ;  /* 0x000000526b6c7210 */ /* 0x002fe40007f9e0ff */
[----:B------:R-:W-:Y:S01]  /*6ff0*/  PRMT R157, RZ, 0x7610, R157 ;  /* 0x00007610ff9d7816 */ /* 0x000fe2000000009d */
[----:B------:R0:W4:Y:S01]  /*7000*/  @!P2 LDG.E.U8 R156, desc[UR40][R110.64] ;  /* 0x000000286e9ca981 */ /* 0x000122000c1e1100 */
[----:B------:R-:W-:-:S02]  /*7010*/  PRMT R155, RZ, 0x7610, R155 ;  /* 0x00007610ff9b7816 */ /* 0x000fc4000000009b */
[----:B------:R-:W-:Y:S01]  /*7020*/  LEA.HI.X.SX32 R109, R107, R103, 0x1, P4 ;  /* 0x000000676b6d7211 */ /* 0x000fe200020f0eff */
[C---:B------:R-:W-:Y:S01]  /*7030*/  IMAD R107, R222.reuse, UR29, RZ ;  /* 0x0000001dde6b7c24 */ /* 0x040fe2000f8e02ff */
[----:B------:R-:W-:Y:S01]  /*7040*/  ISETP.GE.AND P4, PT, R222, UR59, PT ;  /* 0x0000003bde007c0c */ /* 0x000fe2000bf86270 */
[----:B------:R-:W4:Y:S01]  /*7050*/  @!P1 LDG.E.U8 R157, desc[UR40][R112.64] ;  /* 0x00000028709d9981 */ /* 0x000f22000c1e1100 */
[----:B------:R-:W-:Y:S01]  /*7060*/  PRMT R154, RZ, 0x7610, R154 ;  /* 0x00007610ff9a7816 */ /* 0x000fe2000000009a */
[----:B------:R-:W-:Y:S01]  /*7070*/  IMAD R114, R221, UR31, RZ ;  /* 0x0000001fdd727c24 */ /* 0x000fe2000f8e02ff */
[----:B------:R-:W-:Y:S01]  /*7080*/  PRMT R153, RZ, 0x7610, R153 ;  /* 0x00007610ff997816 */ /* 0x000fe20000000099 */
[----:B------:R1:W4:Y:S01]  /*7090*/  @!P3 LDG.E.U8 R155, desc[UR40][R108.64] ;  /* 0x000000286c9bb981 */ /* 0x000322000c1e1100 */
[----:B0-----:R-:W-:Y:S01]  /*70a0*/  IADD3 R110, P2, R206, R82, RZ ;  /* 0x00000052ce6e7210 */ /* 0x001fe20007f5e0ff */
[----:B------:R-:W-:-:S03]  /*70b0*/  ULDC UR29, c[0x0][0x238] ;  /* 0x00008e00001d7ab9 */ /* 0x000fc60000000800 */
[-C--:B------:R-:W-:Y:S02]  /*70c0*/  LEA.HI.X.SX32 R111, R206, R103.reuse, 0x1, P2 ;  /* 0x00000067ce6f7211 */ /* 0x080fe400010f0eff */
[----:B------:R-:W-:Y:S02]  /*70d0*/  ISETP.GE.AND P2, PT, R221, UR59, PT ;  /* 0x0000003bdd007c0c */ /* 0x000fe4000bf46270 */
[CC--:B-1----:R-:W-:Y:S01]  /*70e0*/  IADD3 R108, P1, R107.reuse, R82.reuse, RZ ;  /* 0x000000526b6c7210 */ /* 0x0c2fe20007f3e0ff */
[----:B------:R0:W4:Y:S03]  /*70f0*/  @!P0 LDG.E.U8 R154, desc[UR40][R110.64] ;  /* 0x000000286e9a8981 */ /* 0x000126000c1e1100 */
[----:B------:R-:W-:Y:S01]  /*7100*/  LEA.HI.X.SX32 R109, R107, R103, 0x1, P1 ;  /* 0x000000676b6d7211 */ /* 0x000fe200008f0eff */
[C---:B------:R-:W-:Y:S01]  /*7110*/  IMAD R107, R220.reuse, UR29, RZ ;  /* 0x0000001ddc6b7c24 */ /* 0x040fe2000f8e02ff */
[----:B------:R-:W-:Y:S01]  /*7120*/  ISETP.GE.AND P1, PT, R220, UR59, PT ;  /* 0x0000003bdc007c0c */ /* 0x000fe2000bf26270 */
[----:B------:R-:W-:Y:S01]  /*7130*/  ULDC UR29, c[0x0][0x238] ;  /* 0x00008e00001d7ab9 */ /* 0x000fe20000000800 */
[----:B------:R-:W-:Y:S01]  /*7140*/  PRMT R151, RZ, 0x7610, R151 ;  /* 0x00007610ff977816 */ /* 0x000fe20000000097 */
[----:B------:R1:W4:Y:S01]  /*7150*/  @!P4 LDG.E.U8 R153, desc[UR40][R108.64] ;  /* 0x000000286c99c981 */ /* 0x000322000c1e1100 */
[----:B0-----:R-:W-:-:S04]  /*7160*/  IADD3 R110, P0, R114, R82, RZ ;  /* 0x00000052726e7210 */ /* 0x001fc80007f1e0ff */
[----:B------:R-:W-:Y:S02]  /*7170*/  LEA.HI.X.SX32 R111, R114, R103, 0x1, P0 ;  /* 0x00000067726f7211 */ /* 0x000fe400000f0eff */
[----:B-1----:R-:W-:-:S03]  /*7180*/  IADD3 R108, P0, R107, R82, RZ ;  /* 0x000000526b6c7210 */ /* 0x002fc60007f1e0ff */
[----:B------:R-:W4:Y:S01]  /*7190*/  @!P2 LDG.E.U8 R151, desc[UR40][R110.64] ;  /* 0x000000286e97a981 */ /* 0x000f22000c1e1100 */
[----:B------:R-:W-:Y:S02]  /*71a0*/  PRMT R150, RZ, 0x7610, R150 ;  /* 0x00007610ff967816 */ /* 0x000fe40000000096 */
[----:B------:R-:W-:Y:S01]  /*71b0*/  LEA.HI.X.SX32 R109, R107, R103, 0x1, P0 ;  /* 0x000000676b6d7211 */ /* 0x000fe200000f0eff */
[C---:B------:R-:W-:Y:S01]  /*71c0*/  IMAD R107, R219.reuse, UR29, RZ ;  /* 0x0000001ddb6b7c24 */ /* 0x040fe2000f8e02ff */
[----:B------:R-:W-:Y:S01]  /*71d0*/  ISETP.GE.AND P2, PT, R219, UR59, PT ;  /* 0x0000003bdb007c0c */ /* 0x000fe2000bf46270 */
[----:B------:R-:W-:Y:S02]  /*71e0*/  ULDC UR29, c[0x0][0x238] ;  /* 0x00008e00001d7ab9 */ /* 0x000fe40000000800 */
[----:B------:R0:W4:Y:S01]  /*71f0*/  @!P1 LDG.E.U8 R150, desc[UR40][R108.64] ;  /* 0x000000286c969981 */ /* 0x000122000c1e1100 */
[----:B------:R-:W-:Y:S02]  /*7200*/  PRMT R149, RZ, 0x7610, R149 ;  /* 0x00007610ff957816 */ /* 0x000fe40000000095 */
[----:B------:R-:W-:-:S02]  /*7210*/  ISETP.GE.AND P1, PT, R218, UR59, PT ;  /* 0x0000003bda007c0c */ /* 0x000fc4000bf26270 */
[----:B0-----:R-:W-:-:S04]  /*7220*/  IADD3 R108, P0, R107, R82, RZ ;  /* 0x000000526b6c7210 */ /* 0x001fc80007f1e0ff */
[----:B------:R-:W-:Y:S01]  /*7230*/  LEA.HI.X.SX32 R109, R107, R103, 0x1, P0 ;  /* 0x000000676b6d7211 */ /* 0x000fe200000f0eff */
[----:B------:R-:W-:Y:S01]  /*7240*/  IMAD R107, R218, UR29, RZ ;  /* 0x0000001dda6b7c24 */ /* 0x000fe2000f8e02ff */
[----:B------:R-:W-:Y:S01]  /*7250*/  PRMT R148, RZ, 0x7610, R148 ;  /* 0x00007610ff947816 */ /* 0x000fe20000000094 */
[----:B------:R-:W-:Y:S02]  /*7260*/  ULDC UR29, c[0x0][0x238] ;  /* 0x00008e00001d7ab9 */ /* 0x000fe40000000800 */
[----:B------:R0:W4:Y:S02]  /*7270*/  @!P2 LDG.E.U8 R149, desc[UR40][R108.64] ;  /* 0x000000286c95a981 */ /* 0x000124000c1e1100 */
[----:B0-----:R-:W-:-:S04]  /*7280*/  IADD3 R108, P0, R107, R82, RZ ;  /* 0x000000526b6c7210 */ /* 0x001fc80007f1e0ff */
[----:B------:R-:W-:Y:S01]  /*7290*/  LEA.HI.X.SX32 R109, R107, R103, 0x1, P0 ;  /* 0x000000676b6d7211 */ /* 0x000fe200000f0eff */
[C---:B------:R-:W-:Y:S01]  /*72a0*/  IMAD R107, R217.reuse, UR29, RZ ;  /* 0x0000001dd96b7c24 */ /* 0x040fe2000f8e02ff */
[----:B------:R-:W-:Y:S01]  /*72b0*/  PRMT R147, RZ, 0x7610, R147 ;  /* 0x00007610ff937816 */ /* 0x000fe20000000093 */
[----:B------:R-:W-:Y:S02]  /*72c0*/  ULDC UR29, c[0x0][0x238] ;  /* 0x00008e00001d7ab9 */ /* 0x000fe40000000800 */
[----:B------:R0:W4:Y:S01]  /*72d0*/  @!P1 LDG.E.U8 R148, desc[UR40][R108.64] ;  /* 0x000000286c949981 */ /* 0x000122000c1e1100 */
[----:B------:R-:W-:Y:S02]  /*72e0*/  ISETP.GE.AND P1, PT, R217, UR59, PT ;  /* 0x0000003bd9007c0c */ /* 0x000fe4000bf26270 */
[----:B0-----:R-:W-:-:S04]  /*72f0*/  IADD3 R108, P0, R107, R82, RZ ;  /* 0x000000526b6c7210 */ /* 0x001fc80007f1e0ff */
[----:B------:R-:W-:Y:S01]  /*7300*/  LEA.HI.X.SX32 R109, R107, R103, 0x1, P0 ;  /* 0x000000676b6d7211 */ /* 0x000fe200000f0eff */
[----:B------:R-:W-:Y:S01]  /*7310*/  IMAD R112, R216, UR29, RZ ;  /* 0x0000001dd8707c24 */ /* 0x000fe2000f8e02ff */
[----:B------:R-:W-:Y:S01]  /*7320*/  LEA.HI R107, R123, 0x6e, RZ, 0x1a ;  /* 0x0000006e7b6b7811 */ /* 0x000fe200078fd0ff */
[----:B------:R-:W-:-:S04]  /*7330*/  ULDC UR29, c[0x0][0x238] ;  /* 0x00008e00001d7ab9 */ /* 0x000fc80000000800 */
[----:B------:R0:W4:Y:S01]  /*7340*/  @!P1 LDG.E.U8 R147, desc[UR40][R108.64] ;  /* 0x000000286c939981 */ /* 0x000122000c1e1100 */
[----:B------:R-:W-:Y:S02]  /*7350*/  ISETP.GE.AND P1, PT, R216, UR59, PT ;  /* 0x0000003bd8007c0c */ /* 0x000fe4000bf26270 */
[----:B------:R-:W-:Y:S02]  /*7360*/  PRMT R146, RZ, 0x7610, R146 ;  /* 0x00007610ff927816 */ /* 0x000fe40000000092 */
[C---:B0-----:R-:W-:Y:S02]  /*7370*/  IADD3 R108, P0, R112.reuse, R82, RZ ;  /* 0x00000052706c7210 */ /* 0x041fe40007f1e0ff */
[----:B------:R-:W-:Y:S02]  /*7380*/  ISETP.GE.AND P2, PT, R107, UR59, PT ;  /* 0x0000003b6b007c0c */ /* 0x000fe4000bf46270 */
[----:B------:R-:W-:-:S05]  /*7390*/  LEA.HI.X.SX32 R109, R112, R103, 0x1, P0 ;  /* 0x00000067706d7211 */ /* 0x000fca00000f0eff */
[----:B------:R0:W4:Y:S01]  /*73a0*/  @!P1 LDG.E.U8 R146, desc[UR40][R108.64] ;  /* 0x000000286c929981 */ /* 0x000122000c1e1100 */
[----:B------:R-:W-:Y:S01]  /*73b0*/  PRMT R145, RZ, 0x7610, R145 ;  /* 0x00007610ff917816 */ /* 0x000fe20000000091 */
[C---:B------:R-:W-:Y:S01]  /*73c0*/  IMAD R110, R215.reuse, UR29, RZ ;  /* 0x0000001dd76e7c24 */ /* 0x040fe2000f8e02ff */
[----:B------:R-:W-:Y:S01]  /*73d0*/  ISETP.GE.AND P1, PT, R215, UR59, PT ;  /* 0x0000003bd7007c0c */ /* 0x000fe2000bf26270 */
[----:B------:R-:W-:Y:S01]  /*73e0*/  ULDC UR29, c[0x0][0x238] ;  /* 0x00008e00001d7ab9 */ /* 0x000fe20000000800 */
[----:B0-----:R-:W-:-:S04]  /*73f0*/  IADD3 R108, P0, R207, R82, RZ ;  /* 0x00000052cf6c7210 */ /* 0x001fc80007f1e0ff */
[----:B------:R-:W-:-:S05]  /*7400*/  LEA.HI.X.SX32 R109, R207, R103, 0x1, P0 ;  /* 0x00000067cf6d7211 */ /* 0x000fca00000f0eff */
[----:B------:R0:W4:Y:S01]  /*7410*/  @!P2 LDG.E.U8 R145, desc[UR40][R108.64] ;  /* 0x000000286c91a981 */ /* 0x000122000c1e1100 */
[----:B------:R-:W-:Y:S02]  /*7420*/  PRMT R144, RZ, 0x7610, R144 ;  /* 0x00007610ff907816 */ /* 0x000fe40000000090 */
        /* <DEDUP_REMOVED lines=10> */
[----:B------:R-:W-:-:S05]  /*74d0*/  ULDC UR29, c[0x0][0x238] ;  /* 0x00008e00001d7ab9 */ /* 0x000fca0000000800 */
[----:B------:R0:W4:Y:S01]  /*74e0*/  @!P1 LDG.E.U8 R107, desc[UR40][R108.64] ;  /* 0x000000286c6b9981 */ /* 0x000122000c1e1100 */
[----:B------:R-:W-:Y:S02]  /*74f0*/  ISETP.GE.AND P1, PT, R213, UR59, PT ;  /* 0x0000003bd5007c0c */ /* 0x000fe4000bf26270 */
[----:B------:R-:W-:-:S04]  /*7500*/  IADD3 R110, P0, R112, R82, RZ ;  /* 0x00000052706e7210 */ /* 0x000fc80007f1e0ff */
[----:B------:R-:W-:Y:S02]  /*7510*/  LEA.HI.X.SX32 R111, R112, R103, 0x1, P0 ;  /* 0x00000067706f7211 */ /* 0x000fe400000f0eff */
[----:B0-----:R-:W-:Y:S01]  /*7520*/  PRMT R108, RZ, 0x7610, R108 ;  /* 0x00007610ff6c7816 */ /* 0x001fe2000000006c */
[----:B------:R-:W-:Y:S01]  /*7530*/  IMAD R112, R212, UR29, RZ ;  /* 0x0000001dd4707c24 */ /* 0x000fe2000f8e02ff */
[----:B------:R-:W-:Y:S01]  /*7540*/  PRMT R109, RZ, 0x7610, R109 ;  /* 0x00007610ff6d7816 */ /* 0x000fe2000000006d */
[----:B------:R-:W-:-:S03]  /*7550*/  ULDC UR29, c[0x0][0x238] ;  /* 0x00008e00001d7ab9 */ /* 0x000fc60000000800 */
        /* <DEDUP_REMOVED lines=18> */
[----:B------:R-:W-:-:S06]  /*7680*/  IMAD R116, R209, UR29, RZ ;  /* 0x0000001dd1747c24 */ /* 0x000fcc000f8e02ff */
[----:B------:R0:W4:Y:S01]  /*7690*/  @!P1 LDG.E.U8 R111, desc[UR40][R112.64] ;  /* 0x00000028706f9981 */ /* 0x000122000c1e1100 */
[----:B------:R-:W-:Y:S02]  /*76a0*/  ISETP.GE.AND P1, PT, R209, UR59, PT ;  /* 0x0000003bd1007c0c */ /* 0x000fe4000bf26270 */
[C---:B------:R-:W-:Y:S02]  /*76b0*/  IADD3 R114, P0, R116.reuse, R82, RZ ;  /* 0x0000005274727210 */ /* 0x040fe40007f1e0ff */
[----:B0-----:R-:W-:Y:S02]  /*76c0*/  LEA.HI R112, R123, 0x7e, RZ, 0x1a ;  /* 0x0000007e7b707811 */ /* 0x001fe400078fd0ff */
[----:B------:R-:W-:Y:S02]  /*76d0*/  LEA.HI.X.SX32 R115, R116, R103, 0x1, P0 ;  /* 0x0000006774737211 */ /* 0x000fe400000f0eff */
[----:B------:R-:W-:Y:S02]  /*76e0*/  ISETP.GE.AND P2, PT, R112, UR59, PT ;  /* 0x0000003b70007c0c */ /* 0x000fe4000bf46270 */
[----:B------:R-:W-:-:S02]  /*76f0*/  PRMT R112, RZ, 0x7610, R112 ;  /* 0x00007610ff707816 */ /* 0x000fc40000000070 */
[----:B------:R-:W-:-:S04]  /*7700*/  PRMT R113, RZ, 0x7610, R113 ;  /* 0x00007610ff717816 */ /* 0x000fc80000000071 */
[----:B------:R0:W4:Y:S02]  /*7710*/  @!P1 LDG.E.U8 R112, desc[UR40][R114.64] ;  /* 0x0000002872709981 */ /* 0x000124000c1e1100 */
[----:B0-----:R-:W-:-:S04]  /*7720*/  IADD3 R114, P0, R208, R82, RZ ;  /* 0x00000052d0727210 */ /* 0x001fc80007f1e0ff */
[----:B------:R-:W-:-:S05]  /*7730*/  LEA.HI.X.SX32 R115, R208, R103, 0x1, P0 ;  /* 0x00000067d0737211 */ /* 0x000fca00000f0eff */
[----:B------:R0:W4:Y:S01]  /*7740*/  @!P2 LDG.E.U8 R113, desc[UR40][R114.64] ;  /* 0x000000287271a981 */ /* 0x000122000c1e1100 */
[----:B------:R-:W-:Y:S02]  /*7750*/  ISETP.GE.AND P0, PT, R105, UR59, PT ;  /* 0x0000003b69007c0c */ /* 0x000fe4000bf06270 */
[----:B------:R-:W-:Y:S02]  /*7760*/  IADD3 R116, P1, R106, R205, RZ ;  /* 0x000000cd6a747210 */ /* 0x000fe40007f3e0ff */
[----:B0-----:R-:W-:Y:S02]  /*7770*/  SHF.R.S32.HI R114, RZ, 0x1f, R106 ;  /* 0x0000001fff727819 */ /* 0x001fe4000001146a */
[----:B------:R-:W-:-:S03]  /*7780*/  PRMT R115, RZ, 0x7610, R115 ;  /* 0x00007610ff737816 */ /* 0x000fc60000000073 */
[----:B------:R-:W-:Y:S01]  /*7790*/  IMAD.X R117, R114, 0x1, R204, P1 ;  /* 0x0000000172757824 */ /* 0x000fe200008e06cc */
[----:B------:R-:W-:Y:S01]  /*77a0*/  BAR.SYNC.DEFER_BLOCKING 0x0 ;  /* 0x0000000000007b1d */ /* 0x000fe20000010000 */
[----:B------:R-:W-:-:S05]  /*77b0*/  IADD3 R118, P1, R106, R16, RZ ;  /* 0x000000106a767210 */ /* 0x000fca0007f3e0ff */
[----:B------:R-:W-:Y:S02]  /*77c0*/  IMAD.X R119, R114, 0x1, R71, P1 ;  /* 0x0000000172777824 */ /* 0x000fe400008e0647 */
[----:B------:R-:W-:Y:S01]  /*77d0*/  IMAD.SHL.U32 R152, R123, 0x80, RZ ;  /* 0x000000807b987824 */ /* 0x000fe200078e00ff */
[----:B------:R0:W4:Y:S02]  /*77e0*/  @!P0 LDG.E.U8 R115, desc[UR40][R116.64] ;  /* 0x0000002874738981 */ /* 0x000124000c1e1100 */
[----:B0-----:R-:W-:-:S06]  /*77f0*/  PRMT R116, RZ, 0x7610, R116 ;  /* 0x00007610ff747816 */ /* 0x001fcc0000000074 */
[----:B------:R0:W4:Y:S01]  /*7800*/  @!P0 LDG.E.U8 R116, desc[UR40][R118.64] ;  /* 0x0000002876748981 */ /* 0x000122000c1e1100 */
[----:B------:R-:W-:Y:S02]  /*7810*/  PRMT R117, RZ, 0x7610, R117 ;  /* 0x00007610ff757816 */ /* 0x000fe40000000075 */
[----:B0-----:R-:W-:-:S05]  /*7820*/  IADD3 R118, P1, R106, R18, RZ ;  /* 0x000000126a767210 */ /* 0x001fca0007f3e0ff */
[----:B------:R-:W-:Y:S01]  /*7830*/  IMAD.X R119, R114, 0x1, R73, P1 ;  /* 0x0000000172777824 */ /* 0x000fe200008e0649 */
[----:B------:R-:W-:Y:S01]  /*7840*/  IADD3 R120, P1, R106, R20, RZ ;  /* 0x000000146a787210 */ /* 0x000fe20007f3e0ff */
[----:B------:R-:W-:Y:S01]  /*7850*/  IMAD.SHL.U32 R123, R123, 0x10, RZ ;  /* 0x000000107b7b7824 */ /* 0x000fe200078e00ff */
[----:B------:R-:W-:Y:S02]  /*7860*/  LOP3.LUT R152, R152, 0x1f80, RZ, 0xc0, !PT ;  /* 0x00001f8098987812 */ /* 0x000fe400078ec0ff */
[----:B------:R0:W4:Y:S01]  /*7870*/  @!P0 LDG.E.U8 R117, desc[UR40][R118.64] ;  /* 0x0000002876758981 */ /* 0x000122000c1e1100 */
[----:B------:R-:W-:Y:S01]  /*7880*/  IMAD.X R121, R114, 0x1, R75, P1 ;  /* 0x0000000172797824 */ /* 0x000fe200008e064b */
[----:B------:R-:W-:Y:S02]  /*7890*/  LOP3.LUT R152, R152, 0x70, R123, 0xf8, !PT ;  /* 0x0000007098987812 */ /* 0x000fe400078ef87b */
[----:B0-----:R-:W-:Y:S02]  /*78a0*/  PRMT R118, RZ, 0x7610, R118 ;  /* 0x00007610ff767816 */ /* 0x001fe40000000076 */
[----:B------:R-:W-:-:S04]  /*78b0*/  LOP3.LUT R152, R152, R0, RZ, 0xfc, !PT ;  /* 0x0000000098987212 */ /* 0x000fc800078efcff */
[----:B------:R0:W4:Y:S01]  /*78c0*/  @!P0 LDG.E.U8 R118, desc[UR40][R120.64] ;  /* 0x0000002878768981 */ /* 0x000122000c1e1100 */
[----:B------:R-:W-:-:S03]  /*78d0*/  PRMT R119, RZ, 0x7610, R119 ;  /* 0x00007610ff777816 */ /* 0x000fc60000000077 */
[----:B------:R1:W-:Y:S01]  /*78e0*/  STS.U8 [R152+UR60], R122 ;  /* 0x0000007a98007988 */ /* 0x0003e2000800003c */
[----:B0-----:R-:W-:-:S05]  /*78f0*/  IADD3 R120, P1, R106, R22, RZ ;  /* 0x000000166a787210 */ /* 0x001fca0007f3e0ff */
[----:B------:R-:W-:Y:S01]  /*7900*/  IMAD.X R121, R114, 0x1, R77, P1 ;  /* 0x0000000172797824 */ /* 0x000fe200008e064d */
[----:B-1----:R-:W-:-:S04]  /*7910*/  IADD3 R122, P1, R106, R56, RZ ;  /* 0x000000386a7a7210 */ /* 0x002fc80007f3e0ff */
[----:B------:R0:W4:Y:S01]  /*7920*/  @!P0 LDG.E.U8 R119, desc[UR40][R120.64] ;  /* 0x0000002878778981 */ /* 0x000122000c1e1100 */
[----:B------:R-:W-:Y:S01]  /*7930*/  IMAD.X R123, R114, 0x1, R79, P1 ;  /* 0x00000001727b7824 */ /* 0x000fe200008e064f */
[----:B0-----:R-:W-:-:S06]  /*7940*/  PRMT R120, RZ, 0x7610, R120 ;  /* 0x00007610ff787816 */ /* 0x001fcc0000000078 */
[----:B------:R0:W4:Y:S01]  /*7950*/  @!P0 LDG.E.U8 R120, desc[UR40][R122.64] ;  /* 0x000000287a788981 */ /* 0x000122000c1e1100 */
[----:B------:R-:W-:-:S03]  /*7960*/  PRMT R121, RZ, 0x7610, R121 ;  /* 0x00007610ff797816 */ /* 0x000fc60000000079 */
[----:B------:R1:W-:Y:S01]  /*7970*/  STS.U8 [R152+UR60+0x4], R124 ;  /* 0x0000047c98007988 */ /* 0x0003e2000800003c */
[----:B0-----:R-:W-:-:S05]  /*7980*/  IADD3 R122, P1, R106, R58, RZ ;  /* 0x0000003a6a7a7210 */ /* 0x001fca0007f3e0ff */
[----:B------:R-:W-:Y:S01]  /*7990*/  IMAD.X R123, R114, 0x1, R81, P1 ;  /* 0x00000001727b7824 */ /* 0x000fe200008e0651 */
[----:B-1----:R-:W-:Y:S01]  /*79a0*/  IADD3 R124, P1, R106, R60, RZ ;  /* 0x0000003c6a7c7210 */ /* 0x002fe20007f3e0ff */
[----:B-----5:R0:W-:Y:S04]  /*79b0*/  STS.U8 [R152+UR60+0x2], R125 ;  /* 0x0000027d98007988 */ /* 0x0201e8000800003c */
[----:B------:R1:W5:Y:S01]  /*79c0*/  @!P0 LDG.E.U8 R121, desc[UR40][R122.64] ;  /* 0x000000287a798981 */ /* 0x000362000c1e1100 */
[----:B0-----:R-:W-:Y:S01]  /*79d0*/  IMAD.X R125, R114, 0x1, R83, P1 ;  /* 0x00000001727d7824 */ /* 0x001fe200008e0653 */
[----:B-1----:R-:W-:-:S06]  /*79e0*/  PRMT R122, RZ, 0x7610, R122 ;  /* 0x00007610ff7a7816 */ /* 0x002fcc000000007a */
[----:B------:R0:W5:Y:S01]  /*79f0*/  @!P0 LDG.E.U8 R122, desc[UR40][R124.64] ;  /* 0x000000287c7a8981 */ /* 0x000162000c1e1100 */
[----:B------:R-:W-:-:S03]  /*7a00*/  PRMT R123, RZ, 0x7610, R123 ;  /* 0x00007610ff7b7816 */ /* 0x000fc6000000007b */
[----:B------:R1:W-:Y:S01]  /*7a10*/  STS.U8 [R152+UR60+0x8], R126 ;  /* 0x0000087e98007988 */ /* 0x0003e2000800003c */
[----:B0-----:R-:W-:-:S05]  /*7a20*/  IADD3 R124, P1, R106, R62, RZ ;  /* 0x0000003e6a7c7210 */ /* 0x001fca0007f3e0ff */
[----:B------:R-:W-:Y:S01]  /*7a30*/  IMAD.X R125, R114, 0x1, R85, P1 ;  /* 0x00000001727d7824 */ /* 0x000fe200008e0655 */
[----:B-1----:R-:W-:Y:S01]  /*7a40*/  IADD3 R126, P1, R106, R64, RZ ;  /* 0x000000406a7e7210 */ /* 0x002fe20007f3e0ff */
[----:B------:R0:W-:Y:S04]  /*7a50*/  STS.U8 [R152+UR60+0x6], R127 ;  /* 0x0000067f98007988 */ /* 0x0001e8000800003c */
        /* <DEDUP_REMOVED lines=12> */
[----:B-1----:R-:W-:Y:S02]  /*7b20*/  PRMT R126, RZ, 0x7610, R126 ;  /* 0x00007610ff7e7816 */ /* 0x002fe4000000007e */
[----:B------:R-:W-:-:S04]  /*7b30*/  LOP3.LUT R235, R152, 0x10, RZ, 0x3c, !PT ;  /* 0x0000001098eb7812 */ /* 0x000fc800078e3cff */
[----:B------:R0:W5:Y:S01]  /*7b40*/  @!P0 LDG.E.U8 R126, desc[UR40][R128.64] ;  /* 0x00000028807e8981 */ /* 0x000162000c1e1100 */
[----:B------:R-:W-:-:S03]  /*7b50*/  PRMT R127, RZ, 0x7610, R127 ;  /* 0x00007610ff7f7816 */ /* 0x000fc6000000007f */
[----:B------:R-:W-:Y:S01]  /*7b60*/  STS.U8 [R152+UR60+0xe], R131 ;  /* 0x00000e8398007988 */ /* 0x000fe2000800003c */
[----:B0-----:R-:W-:-:S03]  /*7b70*/  IADD3 R128, P1, R106, R70, RZ ;  /* 0x000000466a807210 */ /* 0x001fc60007f3e0ff */
[----:B------:R0:W-:Y:S02]  /*7b80*/  STS.U8 [R235+UR60+0x2], R130 ;  /* 0x00000282eb007988 */ /* 0x0001e4000800003c */
[----:B------:R-:W-:-:S05]  /*7b90*/  IMAD.X R129, R114, 0x1, R91, P1 ;  /* 0x0000000172817824 */ /* 0x000fca00008e065b */
[----:B------:R1:W5:Y:S01]  /*7ba0*/  @!P0 LDG.E.U8 R127, desc[UR40][R128.64] ;  /* 0x00000028807f8981 */ /* 0x000362000c1e1100 */
[----:B0-----:R-:W-:-:S05]  /*7bb0*/  IADD3 R130, P1, R106, R72, RZ ;  /* 0x000000486a827210 */ /* 0x001fca0007f3e0ff */
[----:B------:R-:W-:Y:S01]  /*7bc0*/  IMAD.X R131, R114, 0x1, R92, P1 ;  /* 0x0000000172837824 */ /* 0x000fe200008e065c */
        /* <DEDUP_REMOVED lines=31> */
[----:B------:R0:W-:Y:S04]  /*7dc0*/  STS.U8 [R235+UR60], R180 ;  /* 0x000000b4eb007988 */ /* 0x0001e8000800003c */
[----:B------:R1:W5:Y:S01]  /*7dd0*/  @!P0 LDG.E.U8 R134, desc[UR40][R136.64] ;  /* 0x0000002888868981 */ /* 0x000362000c1e1100 */
[----:B------:R-:W-:-:S02]  /*7de0*/  PRMT R135, RZ, 0x7610, R135 ;  /* 0x00007610ff877816 */ /* 0x000fc40000000087 */
[----:B0-----:R-:W-:Y:S01]  /*7df0*/  LOP3.LUT R180, R152, 0x20, RZ, 0x3c, !PT ;  /* 0x0000002098b47812 */ /* 0x001fe200078e3cff */
[----:B------:R-:W5:Y:S01]  /*7e00*/  LDL R235, [R1] ;  /* 0x0000000001eb7983 */ /* 0x000f620000100800 */
[----:B-1----:R-:W-:-:S03]  /*7e10*/  IADD3 R136, P1, R106, R86, RZ ;  /* 0x000000566a887210 */ /* 0x002fc60007f3e0ff */
[----:B------:R0:W-:Y:S02]  /*7e20*/  STS.U8 [R180+UR60+0x2], R138 ;  /* 0x0000028ab4007988 */ /* 0x0001e4000800003c */
[----:B------:R-:W-:Y:S02]  /*7e30*/  IMAD.X R137, R114, 0x1, R99, P1 ;  /* 0x0000000172897824 */ /* 0x000fe400008e0663 */
[----:B------:R1:W-:Y:S04]  /*7e40*/  STS.U8 [R180+UR60], R139 ;  /* 0x0000008bb4007988 */ /* 0x0003e8000800003c */
[----:B------:R2:W5:Y:S01]  /*7e50*/  @!P0 LDG.E.U8 R135, desc[UR40][R136.64] ;  /* 0x0000002888878981 */ /* 0x000562000c1e1100 */
[----:B0-----:R-:W-:-:S05]  /*7e60*/  IADD3 R138, P1, R106, R88, RZ ;  /* 0x000000586a8a7210 */ /* 0x001fca0007f3e0ff */
[----:B-1----:R-:W-:Y:S01]  /*7e70*/  IMAD.X R139, R114, 0x1, R100, P1 ;  /* 0x00000001728b7824 */ /* 0x002fe200008e0664 */
[----:B--2---:R-:W-:-:S06]  /*7e80*/  PRMT R136, RZ, 0x7610, R136 ;  /* 0x00007610ff887816 */ /* 0x004fcc0000000088 */
[----:B------:R0:W2:Y:S01]  /*7e90*/  @!P0 LDG.E.U8 R136, desc[UR40][R138.64] ;  /* 0x000000288a888981 */ /* 0x0000a2000c1e1100 */
[----:B------:R-:W-:-:S03]  /*7ea0*/  PRMT R137, RZ, 0x7610, R137 ;  /* 0x00007610ff897816 */ /* 0x000fc60000000089 */
[----:B------:R1:W-:Y:S01]  /*7eb0*/  STS.U8 [R180+UR60+0x6], R140 ;  /* 0x0000068cb4007988 */ /* 0x0003e2000800003c */
[----:B0-----:R-:W-:-:S05]  /*7ec0*/  IADD3 R138, P1, R106, R181, RZ ;  /* 0x000000b56a8a7210 */ /* 0x001fca0007f3e0ff */
[----:B------:R-:W-:Y:S01]  /*7ed0*/  IMAD.X R139, R114, 0x1, R101, P1 ;  /* 0x00000001728b7824 */ /* 0x000fe200008e0665 */
[----:B-1----:R-:W-:Y:S01]  /*7ee0*/  IADD3 R140, P1, R106, R183, RZ ;  /* 0x000000b76a8c7210 */ /* 0x002fe20007f3e0ff */
[----:B------:R0:W-:Y:S04]  /*7ef0*/  STS.U8 [R180+UR60+0x4], R141 ;  /* 0x0000048db4007988 */ /* 0x0001e8000800003c */
[----:B------:R1:W2:Y:S01]  /*7f00*/  @!P0 LDG.E.U8 R137, desc[UR40][R138.64] ;  /* 0x000000288a898981 */ /* 0x0002a2000c1e1100 */
[----:B0-----:R-:W-:Y:S01]  /*7f10*/  IMAD.X R141, R114, 0x1, R182, P1 ;  /* 0x00000001728d7824 */ /* 0x001fe200008e06b6 */
[----:B-1----:R-:W-:-:S06]  /*7f20*/  PRMT R138, RZ, 0x7610, R138 ;  /* 0x00007610ff8a7816 */ /* 0x002fcc000000008a */
        /* <DEDUP_REMOVED lines=11> */
[----:B------:R-:W-:Y:S02]  /*7fe0*/  PRMT R141, RZ, 0x7610, R141 ;  /* 0x00007610ff8d7816 */ /* 0x000fe4000000008d */
[----:B0-----:R-:W-:-:S05]  /*7ff0*/  IADD3 R142, P1, R106, R189, RZ ;  /* 0x000000bd6a8e7210 */ /* 0x001fca0007f3e0ff */
[----:B------:R-:W-:Y:S01]  /*8000*/  IMAD.X R143, R114, 0x1, R188, P1 ;  /* 0x00000001728f7824 */ /* 0x000fe200008e06bc */
[----:B------:R0:W-:Y:S04]  /*8010*/  STS.U8 [R180+UR60+0xe], R178 ;  /* 0x00000eb2b4007988 */ /* 0x0001e8000800003c */
[----:B------:R1:W2:Y:S01]  /*8020*/  @!P0 LDG.E.U8 R141, desc[UR40][R142.64] ;  /* 0x000000288e8d8981 */ /* 0x0002a2000c1e1100 */
[----:B0-----:R-:W-:Y:S02]  /*8030*/  PRMT R178, RZ, 0x7610, R178 ;  /* 0x00007610ffb27816 */ /* 0x001fe400000000b2 */
[----:B-1----:R-:W-:Y:S01]  /*8040*/  IADD3 R142, P1, R106, R191, RZ ;  /* 0x000000bf6a8e7210 */ /* 0x002fe20007f3e0ff */
[----:B------:R0:W-:Y:S04]  /*8050*/  STS.U8 [R180+UR60+0xc], R179 ;  /* 0x00000cb3b4007988 */ /* 0x0001e8000800003c */
[----:B------:R-:W-:-:S05]  /*8060*/  IMAD.X R143, R114, 0x1, R190, P1 ;  /* 0x00000001728f7824 */ /* 0x000fca00008e06be */
[----:B------:R1:W2:Y:S01]  /*8070*/  @!P0 LDG.E.U8 R178, desc[UR40][R142.64] ;  /* 0x000000288eb28981 */ /* 0x0002a2000c1e1100 */
[----:B0-----:R-:W-:-:S05]  /*8080*/  LOP3.LUT R179, R152, 0x30, RZ, 0x3c, !PT ;  /* 0x0000003098b37812 */ /* 0x001fca00078e3cff */
[----:B------:R0:W-:Y:S01]  /*8090*/  STS.U8 [R179+UR60], R177 ;  /* 0x000000b1b3007988 */ /* 0x0001e2000800003c */
[----:B-1----:R-:W-:-:S05]  /*80a0*/  IADD3 R142, P1, R106, R193, RZ ;  /* 0x000000c16a8e7210 */ /* 0x002fca0007f3e0ff */
[----:B------:R-:W-:Y:S01]  /*80b0*/  IMAD.X R143, R114, 0x1, R192, P1 ;  /* 0x00000001728f7824 */ /* 0x000fe200008e06c0 */
[----:B0-----:R-:W-:Y:S01]  /*80c0*/  PRMT R177, RZ, 0x7610, R177 ;  /* 0x00007610ffb17816 */ /* 0x001fe200000000b1 */
[----:B------:R0:W-:Y:S05]  /*80d0*/  STS.U8 [R179+UR60+0x2], R176 ;  /* 0x000002b0b3007988 */ /* 0x0001ea000800003c */
[----:B------:R1:W2:Y:S01]  /*80e0*/  @!P0 LDG.E.U8 R177, desc[UR40][R142.64] ;  /* 0x000000288eb18981 */ /* 0x0002a2000c1e1100 */
[----:B0-----:R-:W-:Y:S02]  /*80f0*/  PRMT R176, RZ, 0x7610, R176 ;  /* 0x00007610ffb07816 */ /* 0x001fe400000000b0 */
[----:B-1----:R-:W-:-:S05]  /*8100*/  IADD3 R142, P1, R106, R195, RZ ;  /* 0x000000c36a8e7210 */ /* 0x002fca0007f3e0ff */
[----:B------:R-:W-:Y:S01]  /*8110*/  IMAD.X R143, R114, 0x1, R194, P1 ;  /* 0x00000001728f7824 */ /* 0x000fe200008e06c2 */
[----:B------:R0:W-:Y:S04]  /*8120*/  STS.U8 [R179+UR60+0x4], R175 ;  /* 0x000004afb3007988 */ /* 0x0001e8000800003c */
        /* <DEDUP_REMOVED lines=17> */
[----:B-1----:R-:W-:-:S04]  /*8240*/  IADD3 R142, P1, R106, UR58, RZ ;  /* 0x0000003a6a8e7c10 */ /* 0x002fc8000ff3e0ff */
[----:B------:R-:W-:Y:S01]  /*8250*/  IADD3.X R143, R114, UR38, RZ, P1, !PT ;  /* 0x00000026728f7c10 */ /* 0x000fe20008ffe4ff */
        /* <DEDUP_REMOVED lines=9> */
[----:B------:R-:W-:Y:S02]  /*82f0*/  IADD3.X R143, R114, UR36, RZ, P1, !PT ;  /* 0x00000024728f7c10 */ /* 0x000fe40008ffe4ff */
[----:B------:R-:W-:-:S03]  /*8300*/  LOP3.LUT R179, R152, 0x40, RZ, 0x3c, !PT ;  /* 0x0000004098b37812 */ /* 0x000fc600078e3cff */
[----:B------:R0:W2:Y:S04]  /*8310*/  @!P0 LDG.E.U8 R170, desc[UR40][R142.64] ;  /* 0x000000288eaa8981 */ /* 0x0000a8000c1e1100 */
[----:B------:R1:W-:Y:S01]  /*8320*/  STS.U8 [R179+UR60], R169 ;  /* 0x000000a9b3007988 */ /* 0x0003e2000800003c */
[----:B0-----:R-:W-:Y:S02]  /*8330*/  IADD3 R142, P1, R106, UR55, RZ ;  /* 0x000000376a8e7c10 */ /* 0x001fe4000ff3e0ff */
[----:B-1----:R-:W-:Y:S02]  /*8340*/  PRMT R169, RZ, 0x7610, R169 ;  /* 0x00007610ffa97816 */ /* 0x002fe400000000a9 */
[----:B------:R-:W-:Y:S01]  /*8350*/  IADD3.X R143, R114, UR35, RZ, P1, !PT ;  /* 0x00000023728f7c10 */ /* 0x000fe20008ffe4ff */
[----:B------:R0:W-:Y:S04]  /*8360*/  STS.U8 [R179+UR60+0x2], R168 ;  /* 0x000002a8b3007988 */ /* 0x0001e8000800003c */
[----:B------:R1:W2:Y:S01]  /*8370*/  @!P0 LDG.E.U8 R169, desc[UR40][R142.64] ;  /* 0x000000288ea98981 */ /* 0x0002a2000c1e1100 */
[----:B0-----:R-:W-:-:S02]  /*8380*/  PRMT R168, RZ, 0x7610, R168 ;  /* 0x00007610ffa87816 */ /* 0x001fc400000000a8 */
[----:B-1----:R-:W-:-:S04]  /*8390*/  IADD3 R142, P1, R106, UR54, RZ ;  /* 0x000000366a8e7c10 */ /* 0x002fc8000ff3e0ff */
[----:B------:R-:W-:Y:S01]  /*83a0*/  IADD3.X R143, R114, UR34, RZ, P1, !PT ;  /* 0x00000022728f7c10 */ /* 0x000fe20008ffe4ff */
[----:B---3--:R0:W-:Y:S04]  /*83b0*/  STS.U8 [R179+UR60+0x4], R167 ;  /* 0x000004a7b3007988 */ /* 0x0081e8000800003c */
[----:B------:R1:W3:Y:S01]  /*83c0*/  @!P0 LDG.E.U8 R168, desc[UR40][R142.64] ;  /* 0x000000288ea88981 */ /* 0x0002e2000c1e1100 */
[----:B0-----:R-:W-:Y:S02]  /*83d0*/  PRMT R167, RZ, 0x7610, R167 ;  /* 0x00007610ffa77816 */ /* 0x001fe400000000a7 */
[----:B-1----:R-:W-:-:S04]  /*83e0*/  IADD3 R142, P1, R106, UR53, RZ ;  /* 0x000000356a8e7c10 */ /* 0x002fc8000ff3e0ff */
[----:B------:R-:W-:Y:S01]  /*83f0*/  IADD3.X R143, R114, UR33, RZ, P1, !PT ;  /* 0x00000021728f7c10 */ /* 0x000fe20008ffe4ff */
[----:B------:R0:W-:Y:S04]  /*8400*/  STS.U8 [R179+UR60+0x6], R166 ;  /* 0x000006a6b3007988 */ /* 0x0001e8000800003c */
[----:B------:R1:W3:Y:S01]  /*8410*/  @!P0 LDG.E.U8 R167, desc[UR40][R142.64] ;  /* 0x000000288ea78981 */ /* 0x0002e2000c1e1100 */
[----:B0-----:R-:W-:Y:S02]  /*8420*/  PRMT R166, RZ, 0x7610, R166 ;  /* 0x00007610ffa67816 */ /* 0x001fe400000000a6 */
[----:B-1----:R-:W-:-:S04]  /*8430*/  IADD3 R142, P1, R106, UR52, RZ ;  /* 0x000000346a8e7c10 */ /* 0x002fc8000ff3e0ff */
[----:B------:R-:W-:Y:S01]  /*8440*/  IADD3.X R143, R114, UR32, RZ, P1, !PT ;  /* 0x00000020728f7c10 */ /* 0x000fe20008ffe4ff */
[----:B----4-:R0:W-:Y:S04]  /*8450*/  STS.U8 [R179+UR60+0x8], R165 ;  /* 0x000008a5b3007988 */ /* 0x0101e8000800003c */
[----:B------:R1:W4:Y:S01]  /*8460*/  @!P0 LDG.E.U8 R166, desc[UR40][R142.64] ;  /* 0x000000288ea68981 */ /* 0x000322000c1e1100 */
        /* <DEDUP_REMOVED lines=8> */
[----:B------:R0:W-:Y:S04]  /*84f0*/  STS.U8 [R179+UR60+0xc], R163 ;  /* 0x00000ca3b3007988 */ /* 0x0001e8000800003c */
        /* <DEDUP_REMOVED lines=8> */
[----:B------:R-:W-:Y:S02]  /*8580*/  IADD3.X R143, R114, UR12, RZ, P1, !PT ;  /* 0x0000000c728f7c10 */ /* 0x000fe40008ffe4ff */
[----:B------:R-:W-:-:S03]  /*8590*/  LOP3.LUT R179, R152, 0x50, RZ, 0x3c, !PT ;  /* 0x0000005098b37812 */ /* 0x000fc600078e3cff */
[----:B------:R0:W4:Y:S04]  /*85a0*/  @!P0 LDG.E.U8 R162, desc[UR40][R142.64] ;  /* 0x000000288ea28981 */ /* 0x000128000c1e1100 */
[----:B------:R1:W-:Y:S01]  /*85b0*/  STS.U8 [R179+UR60], R161 ;  /* 0x000000a1b3007988 */ /* 0x0003e2000800003c */
[----:B0-----:R-:W-:Y:S02]  /*85c0*/  IADD3 R142, P1, R106, UR47, RZ ;  /* 0x0000002f6a8e7c10 */ /* 0x001fe4000ff3e0ff */
[----:B-1----:R-:W-:Y:S02]  /*85d0*/  PRMT R161, RZ, 0x7610, R161 ;  /* 0x00007610ffa17816 */ /* 0x002fe400000000a1 */
[----:B------:R-:W-:Y:S01]  /*85e0*/  IADD3.X R143, R114, UR11, RZ, P1, !PT ;  /* 0x0000000b728f7c10 */ /* 0x000fe20008ffe4ff */
[----:B------:R0:W-:Y:S04]  /*85f0*/  STS.U8 [R179+UR60+0x2], R160 ;  /* 0x000002a0b3007988 */ /* 0x0001e8000800003c */
[----:B------:R1:W3:Y:S01]  /*8600*/  @!P0 LDG.E.U8 R161, desc[UR40][R142.64] ;  /* 0x000000288ea18981 */ /* 0x0002e2000c1e1100 */
[----:B0-----:R-:W-:-:S02]  /*8610*/  PRMT R160, RZ, 0x7610, R160 ;  /* 0x00007610ffa07816 */ /* 0x001fc400000000a0 */
        /* <DEDUP_REMOVED lines=30> */
[----:B-1----:R-:W-:-:S05]  /*8800*/  IADD3 R142, P1, R106, R203, RZ ;  /* 0x000000cb6a8e7210 */ /* 0x002fca0007f3e0ff */
[----:B------:R-:W-:-:S05]  /*8810*/  IMAD.X R143, R114, 0x1, R202, P1 ;  /* 0x00000001728f7824 */ /* 0x000fca00008e06ca */
[----:B------:R0:W4:Y:S01]  /*8820*/  @!P0 LDG.E.U8 R154, desc[UR40][R142.64] ;  /* 0x000000288e9a8981 */ /* 0x000122000c1e1100 */
[----:B------:R-:W-:Y:S02]  /*8830*/  PRMT R179, RZ, 0x7610, R179 ;  /* 0x00007610ffb37816 */ /* 0x000fe400000000b3 */
[----:B0-----:R-:W-:-:S05]  /*8840*/  IADD3 R142, P1, R106, R12, RZ ;  /* 0x0000000c6a8e7210 */ /* 0x001fca0007f3e0ff */
[----:B------:R-:W-:Y:S01]  /*8850*/  IMAD.X R143, R114, 0x1, R67, P1 ;  /* 0x00000001728f7824 */ /* 0x000fe200008e0643 */
[----:B------:R-:W-:-:S04]  /*8860*/  LOP3.LUT R180, R152, 0x60, RZ, 0x3c, !PT ;  /* 0x0000006098b47812 */ /* 0x000fc800078e3cff */
[----:B------:R0:W4:Y:S01]  /*8870*/  @!P0 LDG.E.U8 R179, desc[UR40][R142.64] ;  /* 0x000000288eb38981 */ /* 0x000122000c1e1100 */
[----:B------:R-:W-:Y:S02]  /*8880*/  PRMT R152, RZ, 0x7610, R152 ;  /* 0x00007610ff987816 */ /* 0x000fe40000000098 */
[----:B0-----:R-:W-:-:S05]  /*8890*/  IADD3 R142, P1, R106, R14, RZ ;  /* 0x0000000e6a8e7210 */ /* 0x001fca0007f3e0ff */
[----:B------:R-:W-:Y:S01]  /*88a0*/  IMAD.X R143, R114, 0x1, R69, P1 ;  /* 0x00000001728f7824 */ /* 0x000fe200008e0645 */
[----:B------:R0:W-:Y:S04]  /*88b0*/  STS.U8 [R180+UR60+0x2], R151 ;  /* 0x00000297b4007988 */ /* 0x0001e8000800003c */
[----:B------:R1:W4:Y:S01]  /*88c0*/  @!P0 LDG.E.U8 R152, desc[UR40][R142.64] ;  /* 0x000000288e988981 */ /* 0x000322000c1e1100 */
[----:B0-----:R-:W-:Y:S02]  /*88d0*/  PRMT R151, RZ, 0x7610, R151 ;  /* 0x00007610ff977816 */ /* 0x001fe40000000097 */
[----:B-1----:R-:W-:-:S05]  /*88e0*/  IADD3 R142, P1, R106, R10, RZ ;  /* 0x0000000a6a8e7210 */ /* 0x002fca0007f3e0ff */
        /* <DEDUP_REMOVED lines=31> */
[----:B------:R0:W-:Y:S04]  /*8ae0*/  STS.U8 [R180+UR60], R153 ;  /* 0x00000099b4007988 */ /* 0x0001e8000800003c */
        /* <DEDUP_REMOVED lines=8> */
[----:B------:R-:W-:-:S05]  /*8b70*/  IMAD.X R143, R114, 0x1, R17, P1 ;  /* 0x00000001728f7824 */ /* 0x000fca00008e0611 */
[----:B------:R0:W4:Y:S02]  /*8b80*/  @!P0 LDG.E.U8 R144, desc[UR40][R142.64] ;  /* 0x000000288e908981 */ /* 0x000124000c1e1100 */
[----:B0-----:R-:W-:-:S05]  /*8b90*/  IADD3 R142, P1, R106, R104, RZ ;  /* 0x000000686a8e7210 */ /* 0x001fca0007f3e0ff */
[----:B------:R-:W-:Y:S01]  /*8ba0*/  IMAD.X R143, R114, 0x1, R15, P1 ;  /* 0x00000001728f7824 */ /* 0x000fe200008e060f */
[----:B------:R-:W-:-:S06]  /*8bb0*/  PRMT R114, RZ, 0x7610, R114 ;  /* 0x00007610ff727816 */ /* 0x000fcc0000000072 */
[----:B------:R-:W4:Y:S04]  /*8bc0*/  @!P0 LDG.E.U8 R114, desc[UR40][R142.64] ;  /* 0x000000288e728981 */ /* 0x000f28000c1e1100 */
[----:B------:R0:W-:Y:S04]  /*8bd0*/  STS.U8 [R3+UR60+0x2], R107 ;  /* 0x0000026b03007988 */ /* 0x0001e8000800003c */
[----:B------:R1:W-:Y:S01]  /*8be0*/  STS.U8 [R3+UR60+0x4], R108 ;  /* 0x0000046c03007988 */ /* 0x0003e2000800003c */
[----:B0-----:R-:W-:-:S03]  /*8bf0*/  LOP3.LUT R107, R105, 0x10, RZ, 0x3c, !PT ;  /* 0x00000010696b7812 */ /* 0x001fc600078e3cff */
[----:B------:R-:W-:Y:S04]  /*8c00*/  STS.U8 [R3+UR60+0x6], R109 ;  /* 0x0000066d03007988 */ /* 0x000fe8000800003c */
[----:B------:R-:W-:Y:S01]  /*8c10*/  STS.U8 [R3+UR60+0x8], R110 ;  /* 0x0000086e03007988 */ /* 0x000fe2000800003c */
[----:B-1----:R-:W-:-:S03]  /*8c20*/  LOP3.LUT R108, R105, 0x20, RZ, 0x3c, !PT ;  /* 0x00000020696c7812 */ /* 0x002fc600078e3cff */
[----:B------:R-:W-:Y:S04]  /*8c30*/  STS.U8 [R3+UR60+0xa], R111 ;  /* 0x00000a6f03007988 */ /* 0x000fe8000800003c */
[----:B------:R-:W-:Y:S04]  /*8c40*/  STS.U8 [R3+UR60+0xc], R112 ;  /* 0x00000c7003007988 */ /* 0x000fe8000800003c */
[----:B------:R-:W-:Y:S04]  /*8c50*/  STS.U8 [R3+UR60+0xe], R113 ;  /* 0x00000e7103007988 */ /* 0x000fe8000800003c */
[----:B------:R-:W-:Y:S04]  /*8c60*/  STS.U8 [R105+UR60+0x2000], R115 ;  /* 0x0020007369007988 */ /* 0x000fe8000800003c */
[----:B------:R-:W-:Y:S04]  /*8c70*/  STS.U8 [R105+UR60+0x3800], R119 ;  /* 0x0038007769007988 */ /* 0x000fe8000800003c */
[----:B-----5:R-:W-:Y:S04]  /*8c80*/  STS.U8 [R105+UR60+0x3400], R127 ;  /* 0x0034007f69007988 */ /* 0x020fe8000800003c */
[----:B------:R-:W-:Y:S04]  /*8c90*/  STS.U8 [R105+UR60+0x3000], R135 ;  /* 0x0030008769007988 */ /* 0x000fe8000800003c */
[----:B--2---:R-:W-:Y:S04]  /*8ca0*/  STS.U8 [R105+UR60+0x2c00], R177 ;  /* 0x002c00b169007988 */ /* 0x004fe8000800003c */
[----:B------:R-:W-:Y:S04]  /*8cb0*/  STS.U8 [R105+UR60+0x2800], R169 ;  /* 0x002800a969007988 */ /* 0x000fe8000800003c */
[----:B---3--:R-:W-:Y:S01]  /*8cc0*/  STS.U8 [R105+UR60+0x2400], R161 ;  /* 0x002400a169007988 */ /* 0x008fe2000800003c */
[----:B------:R-:W-:Y:S01]  /*8cd0*/  UMOV UR29, 0x40000040 ;  /* 0x40000040001d7882 */ /* 0x000fe20000000000 */
[----:B------:R-:W-:-:S02]  /*8ce0*/  UMOV UR31, 0x40000040 ;  /* 0x40000040001f7882 */ /* 0x000fc40000000000 */
[----:B----4-:R-:W-:Y:S04]  /*8cf0*/  STS.U8 [R105+UR60+0x3c00], R149 ;  /* 0x003c009569007988 */ /* 0x010fe8000800003c */
[----:B------:R-:W-:Y:S04]  /*8d00*/  STS.U8 [R107+UR60+0x2080], R154 ;  /* 0x0020809a6b007988 */ /* 0x000fe8000800003c */
[----:B------:R-:W-:Y:S04]  /*8d10*/  STS.U8 [R107+UR60+0x2480], R162 ;  /* 0x002480a26b007988 */ /* 0x000fe8000800003c */
[----:B------:R-:W-:Y:S04]  /*8d20*/  STS.U8 [R107+UR60+0x2880], R170 ;  /* 0x002880aa6b007988 */ /* 0x000fe8000800003c */
[----:B------:R-:W-:Y:S04]  /*8d30*/  STS.U8 [R107+UR60+0x2c80], R178 ;  /* 0x002c80b26b007988 */ /* 0x000fe8000800003c */
[----:B------:R-:W-:Y:S04]  /*8d40*/  STS.U8 [R107+UR60+0x3080], R134 ;  /* 0x003080866b007988 */ /* 0x000fe8000800003c */
[----:B------:R-:W-:Y:S04]  /*8d50*/  STS.U8 [R107+UR60+0x3480], R126 ;  /* 0x0034807e6b007988 */ /* 0x000fe8000800003c */
[----:B------:R-:W-:Y:S04]  /*8d60*/  STS.U8 [R107+UR60+0x3880], R118 ;  /* 0x003880766b007988 */ /* 0x000fe8000800003c */
[----:B------:R0:W-:Y:S04]  /*8d70*/  STS.U8 [R107+UR60+0x3c80], R150 ;  /* 0x003c80966b007988 */ /* 0x0001e8000800003c */
[----:B------:R-:W-:Y:S01]  /*8d80*/  STS.U8 [R108+UR60+0x2100], R155 ;  /* 0x0021009b6c007988 */ /* 0x000fe2000800003c */
[----:B0-----:R-:W-:-:S03]  /*8d90*/  LOP3.LUT R107, R105, 0x30, RZ, 0x3c, !PT ;  /* 0x00000030696b7812 */ /* 0x001fc600078e3cff */
[----:B------:R-:W-:Y:S04]  /*8da0*/  STS.U8 [R108+UR60+0x2500], R163 ;  /* 0x002500a36c007988 */ /* 0x000fe8000800003c */
[----:B------:R-:W-:Y:S04]  /*8db0*/  STS.U8 [R108+UR60+0x2900], R171 ;  /* 0x002900ab6c007988 */ /* 0x000fe8000800003c */
[----:B------:R-:W-:Y:S04]  /*8dc0*/  STS.U8 [R108+UR60+0x2d00], R141 ;  /* 0x002d008d6c007988 */ /* 0x000fe8000800003c */
[----:B------:R-:W-:Y:S04]  /*8dd0*/  STS.U8 [R108+UR60+0x3100], R133 ;  /* 0x003100856c007988 */ /* 0x000fe8000800003c */
[----:B------:R-:W-:Y:S04]  /*8de0*/  STS.U8 [R108+UR60+0x3500], R125 ;  /* 0x0035007d6c007988 */ /* 0x000fe8000800003c */
[----:B------:R-:W-:Y:S04]  /*8df0*/  STS.U8 [R108+UR60+0x3900], R117 ;  /* 0x003900756c007988 */ /* 0x000fe8000800003c */
[----:B------:R0:W-:Y:S04]  /*8e00*/  STS.U8 [R108+UR60+0x3d00], R147 ;  /* 0x003d00936c007988 */ /* 0x0001e8000800003c */
[----:B------:R-:W-:Y:S04]  /*8e10*/  STS.U8 [R107+UR60+0x2180], R156 ;  /* 0x0021809c6b007988 */ /* 0x000fe8000800003c */
[----:B------:R-:W-:Y:S01]  /*8e20*/  STS.U8 [R107+UR60+0x2580], R164 ;  /* 0x002580a46b007988 */ /* 0x000fe2000800003c */
[----:B0-----:R-:W-:-:S03]  /*8e30*/  LOP3.LUT R108, R105, 0x40, RZ, 0x3c, !PT ;  /* 0x00000040696c7812 */ /* 0x001fc600078e3cff */
        /* <DEDUP_REMOVED lines=40> */
[----:B------:R0:W-:Y:S01]  /*90c0*/  STS.U8 [R107+UR60+0x3f80], R114 ;  /* 0x003f80726b007988 */ /* 0x0001e2000800003c */
[----:B------:R1:W-:Y:S06]  /*90d0*/  MEMBAR.ALL.CTA ;  /* 0x0000000000007992 */ /* 0x0003ec0000008000 */
[----:B-1----:R-:W1:Y:S02]  /*90e0*/  FENCE.VIEW.ASYNC.S ;  /* 0x00000000000073c6 */ /* 0x002e640000000000 */
[----:B-1----:R-:W-:Y:S06]  /*90f0*/  BAR.SYNC.DEFER_BLOCKING 0x0 ;  /* 0x0000000000007b1d */ /* 0x002fec0000010000 */
[----:B------:R-:W-:-:S06]  /*9100*/  WARPGROUP.ARRIVE ;  /* 0x00000000000079c5 */ /* 0x000fcc0000000000 */
[----:B------:R-:W-:Y:S04]  /*9110*/  QGMMA.64x64x32.F32.E5M2.E5M2 R24, gdesc[UR28], R24 ;  /* 0x00e000001c1879f3 */ /* 0x000fe80008703818 */
[----:B------:R-:W-:Y:S04]  /*9120*/  QGMMA.64x64x32.F32.E5M2.E5M2 R24, gdesc[UR16], R24 ;  /* 0x00e00000101879f3 */ /* 0x000fe80008703818 */
[----:B------:R-:W-:Y:S01]  /*9130*/  QGMMA.64x64x32.F32.E5M2.E5M2 R24, gdesc[UR20], R24 ;  /* 0x00e00000141879f3 */ /* 0x000fe20008703818 */
[----:B------:R-:W-:Y:S01]  /*9140*/  R2UR UR31, R235 ;  /* 0x00000000eb1f72ca */ /* 0x000fe200000e0000 */
[----:B------:R-:W-:-:S02]  /*9150*/  USHF.R.S32.HI UR29, URZ, 0x1f, UR4 ;  /* 0x0000001f3f1d7899 */ /* 0x000fc40008011404 */
[----:B------:R-:W-:-:S04]  /*9160*/  IADD3 R9, P2, R9, UR4, RZ ;  /* 0x0000000409097c10 */ /* 0x000fc8000ff5e0ff */
[----:B------:R-:W-:Y:S02]  /*9170*/  IADD3.X R23, R23, UR29, RZ, P2, !PT ;  /* 0x0000001d17177c10 */ /* 0x000fe400097fe4ff */
[----:B------:R-:W-:-:S04]  /*9180*/  IADD3 R14, P2, R14, UR4, RZ ;  /* 0x000000040e0e7c10 */ /* 0x000fc8000ff5e0ff */
[----:B0-----:R-:W-:Y:S01]  /*9190*/  IMAD.U32 R107, RZ, RZ, UR31 ;  /* 0x0000001fff6b7e24 */ /* 0x001fe2000f8e00ff */
[----:B------:R-:W-:Y:S02]  /*91a0*/  IADD3 R82, P0, R82, UR31, RZ ;  /* 0x0000001f52527c10 */ /* 0x000fe4000ff1e0ff */
[----:B------:R-:W-:Y:S02]  /*91b0*/  IADD3 R104, P5, R104, UR4, RZ ;  /* 0x0000000468687c10 */ /* 0x000fe4000ffbe0ff */
[----:B------:R-:W-:Y:S02]  /*91c0*/  LEA.HI.X.SX32 R103, R107, R103, 0x1, P0 ;  /* 0x000000676b677211 */ /* 0x000fe400000f0eff */
[----:B------:R-:W-:Y:S02]  /*91d0*/  IADD3 R4, P0, R4, UR4, RZ ;  /* 0x0000000404047c10 */ /* 0x000fe4000ff1e0ff */
[----:B------:R-:W-:Y:S02]  /*91e0*/  IADD3 R5, P4, R5, UR4, RZ ;  /* 0x0000000405057c10 */ /* 0x000fe4000ff9e0ff */
[----:B------:R-:W-:-:S02]  /*91f0*/  IADD3 R7, P3, R7, UR4, RZ ;  /* 0x0000000407077c10 */ /* 0x000fc4000ff7e0ff */
[----:B------:R-:W-:Y:S02]  /*9200*/  IADD3.X R69, R69, UR29, RZ, P2, !PT ;  /* 0x0000001d45457c10 */ /* 0x000fe400097fe4ff */
[----:B------:R-:W-:Y:S01]  /*9210*/  IADD3 R60, P2, R60, UR4, RZ ;  /* 0x000000043c3c7c10 */ /* 0x000fe2000ff5e0ff */
[----:B------:R-:W-:Y:S01]  /*9220*/  QGMMA.64x64x32.F32.E5M2.E5M2 R24, gdesc[UR24], R24, gsb0 ;  /* 0x00e00000181879f3 */ /* 0x000fe20008003818 */
[----:B------:R-:W-:Y:S02]  /*9230*/  IADD3.X R15, R15, UR29, RZ, P5, !PT ;  /* 0x0000001d0f0f7c10 */ /* 0x000fe4000affe4ff */
[----:B------:R-:W-:Y:S02]  /*9240*/  IADD3.X R17, R17, UR29, RZ, P0, !PT ;  /* 0x0000001d11117c10 */ /* 0x000fe400087fe4ff */
[----:B------:R-:W-:Y:S02]  /*9250*/  IADD3.X R19, R19, UR29, RZ, P4, !PT ;  /* 0x0000001d13137c10 */ /* 0x000fe4000a7fe4ff */
[----:B------:R-:W-:-:S02]  /*9260*/  IADD3.X R21, R21, UR29, RZ, P3, !PT ;  /* 0x0000001d15157c10 */ /* 0x000fc40009ffe4ff */
[----:B------:R-:W-:Y:S02]  /*9270*/  IADD3 R11, P1, R11, UR4, RZ ;  /* 0x000000040b0b7c10 */ /* 0x000fe4000ff3e0ff */
[----:B------:R-:W-:Y:S02]  /*9280*/  IADD3 R13, P6, R13, UR4, RZ ;  /* 0x000000040d0d7c10 */ /* 0x000fe4000ffde0ff */
[----:B------:R-:W-:Y:S02]  /*9290*/  IADD3 R6, P5, R6, UR4, RZ ;  /* 0x0000000406067c10 */ /* 0x000fe4000ffbe0ff */
[----:B------:R-:W-:Y:S02]  /*92a0*/  IADD3 R8, P0, R8, UR4, RZ ;  /* 0x0000000408087c10 */ /* 0x000fe4000ff1e0ff */
[----:B------:R-:W-:Y:S02]  /*92b0*/  IADD3 R10, P4, R10, UR4, RZ ;  /* 0x000000040a0a7c10 */ /* 0x000fe4000ff9e0ff */
[----:B------:R-:W-:-:S02]  /*92c0*/  IADD3 R12, P3, R12, UR4, RZ ;  /* 0x000000040c0c7c10 */ /* 0x000fc4000ff7e0ff */
[----:B------:R-:W-:Y:S02]  /*92d0*/  IADD3.X R83, R83, UR29, RZ, P2, !PT ;  /* 0x0000001d53537c10 */ /* 0x000fe400097fe4ff */
[----:B------:R-:W-:Y:S02]  /*92e0*/  IADD3 R74, P2, R74, UR4, RZ ;  /* 0x000000044a4a7c10 */ /* 0x000fe4000ff5e0ff */
[----:B------:R-:W-:Y:S02]  /*92f0*/  IADD3.X R57, R57, UR29, RZ, P1, !PT ;  /* 0x0000001d39397c10 */ /* 0x000fe40008ffe4ff */
[----:B------:R-:W-:Y:S02]  /*9300*/  IADD3.X R59, R59, UR29, RZ, P6, !PT ;  /* 0x0000001d3b3b7c10 */ /* 0x000fe4000b7fe4ff */
[----:B------:R-:W-:Y:S02]  /*9310*/  IADD3.X R61, R61, UR29, RZ, P5, !PT ;  /* 0x0000001d3d3d7c10 */ /* 0x000fe4000affe4ff */
[----:B------:R-:W-:-:S02]  /*9320*/  IADD3.X R63, R63, UR29, RZ, P0, !PT ;  /* 0x0000001d3f3f7c10 */ /* 0x000fc400087fe4ff */
[----:B------:R-:W-:Y:S02]  /*9330*/  IADD3.X R65, R65, UR29, RZ, P4, !PT ;  /* 0x0000001d41417c10 */ /* 0x000fe4000a7fe4ff */
[----:B------:R-:W-:Y:S02]  /*9340*/  IADD3.X R67, R67, UR29, RZ, P3, !PT ;  /* 0x0000001d43437c10 */ /* 0x000fe40009ffe4ff */
[----:B------:R-:W-:Y:S02]  /*9350*/  IADD3 R16, P1, R16, UR4, RZ ;  /* 0x0000000410107c10 */ /* 0x000fe4000ff3e0ff */
[----:B------:R-:W-:Y:S02]  /*9360*/  IADD3 R18, P6, R18, UR4, RZ ;  /* 0x0000000412127c10 */ /* 0x000fe4000ffde0ff */
[----:B------:R-:W-:Y:S02]  /*9370*/  IADD3 R20, P5, R20, UR4, RZ ;  /* 0x0000000414147c10 */ /* 0x000fe4000ffbe0ff */
[----:B------:R-:W-:-:S02]  /*9380*/  IADD3 R22, P0, R22, UR4, RZ ;  /* 0x0000000416167c10 */ /* 0x000fc4000ff1e0ff */
[----:B------:R-:W-:Y:S02]  /*9390*/  IADD3 R56, P4, R56, UR4, RZ ;  /* 0x0000000438387c10 */ /* 0x000fe4000ff9e0ff */
[----:B------:R-:W-:Y:S02]  /*93a0*/  IADD3 R58, P3, R58, UR4, RZ ;  /* 0x000000043a3a7c10 */ /* 0x000fe4000ff7e0ff */
[----:B------:R-:W-:Y:S02]  /*93b0*/  IADD3.X R93, R93, UR29, RZ, P2, !PT ;  /* 0x0000001d5d5d7c10 */ /* 0x000fe400097fe4ff */
[----:B------:R-:W-:Y:S02]  /*93c0*/  IADD3 R88, P2, R88, UR4, RZ ;  /* 0x0000000458587c10 */ /* 0x000fe4000ff5e0ff */
[----:B------:R-:W-:Y:S02]  /*93d0*/  IADD3.X R71, R71, UR29, RZ, P1, !PT ;  /* 0x0000001d47477c10 */ /* 0x000fe40008ffe4ff */
[----:B------:R-:W-:-:S02]  /*93e0*/  IADD3.X R73, R73, UR29, RZ, P6, !PT ;  /* 0x0000001d49497c10 */ /* 0x000fc4000b7fe4ff */
[----:B------:R-:W-:Y:S02]  /*93f0*/  IADD3.X R75, R75, UR29, RZ, P5, !PT ;  /* 0x0000001d4b4b7c10 */ /* 0x000fe4000affe4ff */
[----:B------:R-:W-:Y:S02]  /*9400*/  IADD3.X R77, R77, UR29, RZ, P0, !PT ;  /* 0x0000001d4d4d7c10 */ /* 0x000fe400087fe4ff */
[----:B------:R-:W-:Y:S02]  /*9410*/  IADD3.X R79, R79, UR29, RZ, P4, !PT ;  /* 0x0000001d4f4f7c10 */ /* 0x000fe4000a7fe4ff */
[----:B------:R-:W-:Y:S01]  /*9420*/  IADD3.X R81, R81, UR29, RZ, P3, !PT ;  /* 0x0000001d51517c10 */ /* 0x000fe20009ffe4ff */
[----:B------:R-:W-:Y:S01]  /*9430*/  UIADD3 UR61, UR61, -0x1, URZ ;  /* 0xffffffff3d3d7890 */ /* 0x000fe2000fffe03f */
[----:B------:R-:W-:Y:S02]  /*9440*/  IADD3 R62, P1, R62, UR4, RZ ;  /* 0x000000043e3e7c10 */ /* 0x000fe4000ff3e0ff */
[----:B------:R-:W-:-:S02]  /*9450*/  IADD3 R64, P6, R64, UR4, RZ ;  /* 0x0000000440407c10 */ /* 0x000fc4000ffde0ff */
[----:B------:R-:W-:Y:S02]  /*9460*/  IADD3 R66, P5, R66, UR4, RZ ;  /* 0x0000000442427c10 */ /* 0x000fe4000ffbe0ff */
[----:B------:R-:W-:Y:S02]  /*9470*/  IADD3 R68, P0, R68, UR4, RZ ;  /* 0x0000000444447c10 */ /* 0x000fe4000ff1e0ff */
[----:B------:R-:W-:Y:S02]  /*9480*/  IADD3 R70, P4, R70, UR4, RZ ;  /* 0x0000000446467c10 */ /* 0x000fe4000ff9e0ff */
[----:B------:R-:W-:Y:S02]  /*9490*/  IADD3 R72, P3, R72, UR4, RZ ;  /* 0x0000000448487c10 */ /* 0x000fe4000ff7e0ff */
[----:B------:R-:W-:Y:S02]  /*94a0*/  IADD3.X R100, R100, UR29, RZ, P2, !PT ;  /* 0x0000001d64647c10 */ /* 0x000fe400097fe4ff */
[----:B------:R-:W-:Y:S01]  /*94b0*/  IADD3 R193, P2, R193, UR4, RZ ;  /* 0x00000004c1c17c10 */ /* 0x000fe2000ff5e0ff */
[----:B------:R-:W-:Y:S01]  /*94c0*/  UIADD3 UR58, UP4, UR4, UR58, URZ ;  /* 0x0000003a043a7290 */ /* 0x000fe2000ff9e03f */
[----:B------:R-:W-:Y:S01]  /*94d0*/  IADD3.X R85, R85, UR29, RZ, P1, !PT ;  /* 0x0000001d55557c10 */ /* 0x000fe20008ffe4ff */
[----:B------:R-:W-:Y:S01]  /*94e0*/  UIADD3 UR57, UP3, UR4, UR57, URZ ;  /* 0x0000003904397290 */ /* 0x000fe2000ff7e03f */
[----:B------:R-:W-:Y:S01]  /*94f0*/  IADD3.X R87, R87, UR29, RZ, P6, !PT ;  /* 0x0000001d57577c10 */ /* 0x000fe2000b7fe4ff */
[----:B------:R-:W-:Y:S01]  /*9500*/  UIADD3 UR56, UP2, UR4, UR56, URZ ;  /* 0x0000003804387290 */ /* 0x000fe2000ff5e03f */
[----:B------:R-:W-:Y:S01]  /*9510*/  IADD3.X R89, R89, UR29, RZ, P5, !PT ;  /* 0x0000001d59597c10 */ /* 0x000fe2000affe4ff */
[----:B------:R-:W-:Y:S01]  /*9520*/  UIADD3 UR55, UP1, UR4, UR55, URZ ;  /* 0x0000003704377290 */ /* 0x000fe2000ff3e03f */
        /* <DEDUP_REMOVED lines=10> */
[----:B------:R-:W-:Y:S01]  /*95d0*/  ISETP.NE.U32.AND P2, PT, RZ, UR61, PT ;  /* 0x0000003dff007c0c */ /* 0x000fe2000bf45070 */
[----:B------:R-:W-:Y:S02]  /*95e0*/  UIADD3.X UR38, UR29, UR38, URZ, UP4, !UPT ;  /* 0x000000261d267290 */ /* 0x000fe4000a7fe43f */
[----:B------:R-:W-:Y:S01]  /*95f0*/  IADD3.X R94, R94, UR29, RZ, P1, !PT ;  /* 0x0000001d5e5e7c10 */ /* 0x000fe20008ffe4ff */
[----:B------:R-:W-:-:S02]  /*9600*/  UIADD3.X UR37, UR29, UR37, URZ, UP3, !UPT ;  /* 0x000000251d257290 */ /* 0x000fc40009ffe43f */
[----:B------:R-:W-:Y:S01]  /*9610*/  IADD3.X R95, R95, UR29, RZ, P6, !PT ;  /* 0x0000001d5f5f7c10 */ /* 0x000fe2000b7fe4ff */
[----:B------:R-:W-:Y:S02]  /*9620*/  UIADD3.X UR36, UR29, UR36, URZ, UP2, !UPT ;  /* 0x000000241d247290 */ /* 0x000fe400097fe43f */
[----:B------:R-:W-:Y:S01]  /*9630*/  IADD3.X R96, R96, UR29, RZ, P5, !PT ;  /* 0x0000001d60607c10 */ /* 0x000fe2000affe4ff */
[----:B------:R-:W-:Y:S02]  /*9640*/  UIADD3.X UR35, UR29, UR35, URZ, UP1, !UPT ;  /* 0x000000231d237290 */ /* 0x000fe40008ffe43f */
[----:B------:R-:W-:Y:S01]  /*9650*/  IADD3.X R97, R97, UR29, RZ, P0, !PT ;  /* 0x0000001d61617c10 */ /* 0x000fe200087fe4ff */
[----:B------:R-:W-:Y:S01]  /*9660*/  UIADD3 UR54, UP0, UR4, UR54, URZ ;  /* 0x0000003604367290 */ /* 0x000fe2000ff1e03f */
[----:B------:R-:W-:Y:S01]  /*9670*/  IADD3.X R98, R98, UR29, RZ, P4, !PT ;  /* 0x0000001d62627c10 */ /* 0x000fe2000a7fe4ff */
[----:B------:R-:W-:Y:S01]  /*9680*/  UIADD3 UR53, UP6, UR4, UR53, URZ ;  /* 0x0000003504357290 */ /* 0x000fe2000ffde03f */
[----:B------:R-:W-:Y:S01]  /*9690*/  IADD3.X R99, R99, UR29, RZ, P3, !PT ;  /* 0x0000001d63637c10 */ /* 0x000fe20009ffe4ff */
[----:B------:R-:W-:-:S02]  /*96a0*/  UIADD3 UR52, UP5, UR4, UR52, URZ ;  /* 0x0000003404347290 */ /* 0x000fc4000ffbe03f */
[----:B------:R-:W-:Y:S01]  /*96b0*/  IADD3 R181, P1, R181, UR4, RZ ;  /* 0x00000004b5b57c10 */ /* 0x000fe2000ff3e0ff */
[----:B------:R-:W-:Y:S02]  /*96c0*/  UIADD3 UR51, UP4, UR4, UR51, URZ ;  /* 0x0000003304337290 */ /* 0x000fe4000ff9e03f */
[----:B------:R-:W-:Y:S01]  /*96d0*/  IADD3 R183, P6, R183, UR4, RZ ;  /* 0x00000004b7b77c10 */ /* 0x000fe2000ffde0ff */
[----:B------:R-:W-:Y:S02]  /*96e0*/  UIADD3 UR50, UP3, UR4, UR50, URZ ;  /* 0x0000003204327290 */ /* 0x000fe4000ff7e03f */
[----:B------:R-:W-:Y:S01]  /*96f0*/  IADD3 R185, P5, R185, UR4, RZ ;  /* 0x00000004b9b97c10 */ /* 0x000fe2000ffbe0ff */
[----:B------:R-:W-:Y:S02]  /*9700*/  UIADD3 UR49, UP2, UR4, UR49, URZ ;  /* 0x0000003104317290 */ /* 0x000fe4000ff5e03f */
[----:B------:R-:W-:Y:S01]  /*9710*/  IADD3 R187, P0, R187, UR4, RZ ;  /* 0x00000004bbbb7c10 */ /* 0x000fe2000ff1e0ff */
[----:B------:R-:W-:-:S02]  /*9720*/  UIADD3 UR48, UP1, UR4, UR48, URZ ;  /* 0x0000003004307290 */ /* 0x000fc4000ff3e03f */
[----:B------:R-:W-:Y:S02]  /*9730*/  IADD3 R189, P4, R189, UR4, RZ ;  /* 0x00000004bdbd7c10 */ /* 0x000fe4000ff9e0ff */
[----:B------:R-:W-:Y:S01]  /*9740*/  IADD3 R191, P3, R191, UR4, RZ ;  /* 0x00000004bfbf7c10 */ /* 0x000fe2000ff7e0ff */
[----:B------:R-:W-:Y:S02]  /*9750*/  UIADD3.X UR34, UR29, UR34, URZ, UP0, !UPT ;  /* 0x000000221d227290 */ /* 0x000fe400087fe43f */
[----:B------:R-:W-:Y:S01]  /*9760*/  IADD3.X R101, R101, UR29, RZ, P1, !PT ;  /* 0x0000001d65657c10 */ /* 0x000fe20008ffe4ff */
[----:B------:R-:W-:Y:S02]  /*9770*/  UIADD3.X UR33, UR29, UR33, URZ, UP6, !UPT ;  /* 0x000000211d217290 */ /* 0x000fe4000b7fe43f */
[----:B------:R-:W-:Y:S01]  /*9780*/  IADD3.X R182, R182, UR29, RZ, P6, !PT ;  /* 0x0000001db6b67c10 */ /* 0x000fe2000b7fe4ff */
        /* <DEDUP_REMOVED lines=8> */
[----:B------:R-:W-:Y:S01]  /*9810*/  UIADD3.X UR12, UR29, UR12, URZ, UP1, !UPT ;  /* 0x0000000c1d0c7290 */ /* 0x000fe20008ffe43f */
[----:B------:R-:W-:Y:S01]  /*9820*/  IADD3 R195, P1, R195, UR4, RZ ;  /* 0x00000004c3c37c10 */ /* 0x000fe2000ff3e0ff */
[----:B------:R-:W-:Y:S02]  /*9830*/  UIADD3 UR47, UP0, UR4, UR47, URZ ;  /* 0x0000002f042f7290 */ /* 0x000fe4000ff1e03f */
[----:B------:R-:W-:Y:S01]  /*9840*/  IADD3 R197, P6, R197, UR4, RZ ;  /* 0x00000004c5c57c10 */ /* 0x000fe2000ffde0ff */
        /* <DEDUP_REMOVED lines=9> */
[----:B------:R-:W-:Y:S01]  /*98e0*/  UIADD3 UR39, UP1, UR4, UR39, URZ ;  /* 0x0000002704277290 */ /* 0x000fe2000ff3e03f */
[----:B------:R-:W-:Y:S01]  /*98f0*/  IADD3.X R194, R194, UR29, RZ, P1, !PT ;  /* 0x0000001dc2c27c10 */ /* 0x000fe20008ffe4ff */
[----:B------:R-:W-:Y:S01]  /*9900*/  UIADD3 UR59, UR59, -0x80, URZ ;  /* 0xffffff803b3b7890 */ /* 0x000fe2000fffe03f */
        /* <DEDUP_REMOVED lines=9> */
[----:B------:R-:W-:Y:S01]  /*99a0*/  UIADD3.X UR7, UR29, UR7, URZ, UP3, !UPT ;  /* 0x000000071d077290 */ /* 0x000fe20009ffe43f */
[----:B------:R-:W-:Y:S02]  /*99b0*/  WARPGROUP.DEPBAR.LE gsb0, 0x0 ;  /* 0x00008000000079c5 */ /* 0x000fe40000010000 */
[----:B------:R-:W-:Y:S02]  /*99c0*/  UIADD3.X UR6, UR29, UR6, URZ, UP2, !UPT ;  /* 0x000000061d067290 */ /* 0x000fe400097fe43f */
[----:B------:R-:W-:Y:S01]  /*99d0*/  UIADD3.X UR5, UR29, UR5, URZ, UP1, !UPT ;  /* 0x000000051d057290 */ /* 0x000fe20008ffe43f */
[----:B------:R-:W-:Y:S11]  /*99e0*/  @P2 BRA `(.L_x_2) ;  /* 0xffffffbc00e02947 */ /* 0x000ff6000383ffff */
.L_x_1:
[----:B------:R-:W2:Y:S01]  /*99f0*/  LDL.LU R109, [R1+0x4] ;  /* 0x00000400016d7983 */ /* 0x000ea20000300800 */
[----:B------:R-:W0:Y:S01]  /*9a00*/  S2R R107, SR_TID.X ;  /* 0x00000000006b7919 */ /* 0x000e220000002100 */
[----:B------:R-:W-:Y:S01]  /*9a10*/  F2FP.SATFINITE.E5M2.F32.PACK_AB_MERGE_C R24, R25, R24, RZ ;  /* 0x000000181918723e */ /* 0x000fe200048060ff */
[----:B------:R-:W-:Y:S01]  /*9a20*/  ULDC.64 UR6, c[0x0][0x228] ;  /* 0x00008a0000067ab9 */ /* 0x000fe20000000a00 */
[----:B------:R-:W-:Y:S01]  /*9a30*/  F2FP.SATFINITE.E5M2.F32.PACK_AB_MERGE_C R28, R29, R28, RZ ;  /* 0x0000001c1d1c723e */ /* 0x000fe200048060ff */
[----:B------:R-:W3:Y:S01]  /*9a40*/  LDL.LU R108, [R1+0x10] ;  /* 0x00001000016c7983 */ /* 0x000ee20000300800 */
[----:B------:R-:W-:Y:S01]  /*9a50*/  F2FP.SATFINITE.E5M2.F32.PACK_AB_MERGE_C R32, R33, R32, RZ ;  /* 0x000000202120723e */ /* 0x000fe200048060ff */
[----:B------:R-:W-:Y:S01]  /*9a60*/  ULDC UR4, c[0x0][0x244] ;  /* 0x0000910000047ab9 */ /* 0x000fe20000000800 */
[----:B------:R-:W-:Y:S02]  /*9a70*/  F2FP.SATFINITE.E5M2.F32.PACK_AB_MERGE_C R40, R41, R40, RZ ;  /* 0x000000282928723e */ /* 0x000fe400048060ff */
[----:B------:R-:W-:-:S02]  /*9a80*/  F2FP.SATFINITE.E5M2.F32.PACK_AB_MERGE_C R44, R45, R44, RZ ;  /* 0x0000002c2d2c723e */ /* 0x000fc400048060ff */
[----:B------:R-:W-:Y:S02]  /*9a90*/  F2FP.SATFINITE.E5M2.F32.PACK_AB_MERGE_C R48, R49, R48, RZ ;  /* 0x000000303130723e */ /* 0x000fe400048060ff */
[----:B------:R-:W-:Y:S02]  /*9aa0*/  LOP3.LUT R24, R24, 0xffff, RZ, 0xc0, !PT ;  /* 0x0000ffff18187812 */ /* 0x000fe400078ec0ff */
[----:B------:R-:W-:Y:S02]  /*9ab0*/  LOP3.LUT R25, R32, 0xffff, RZ, 0xc0, !PT ;  /* 0x0000ffff20197812 */ /* 0x000fe400078ec0ff */
[----:B------:R-:W-:Y:S02]  /*9ac0*/  LOP3.LUT R17, R28, 0xffff, RZ, 0xc0, !PT ;  /* 0x0000ffff1c117812 */ /* 0x000fe400078ec0ff */
[----:B------:R-:W-:Y:S02]  /*9ad0*/  F2FP.SATFINITE.E5M2.F32.PACK_AB_MERGE_C R26, R27, R26, RZ ;  /* 0x0000001a1b1a723e */ /* 0x000fe400048060ff */
[----:B------:R-:W-:-:S02]  /*9ae0*/  F2FP.SATFINITE.E5M2.F32.PACK_AB_MERGE_C R30, R31, R30, RZ ;  /* 0x0000001e1f1e723e */ /* 0x000fc400048060ff */
[----:B------:R-:W-:Y:S02]  /*9af0*/  F2FP.SATFINITE.E5M2.F32.PACK_AB_MERGE_C R34, R35, R34, RZ ;  /* 0x000000222322723e */ /* 0x000fe400048060ff */
[----:B------:R-:W-:Y:S02]  /*9b00*/  F2FP.SATFINITE.E5M2.F32.PACK_AB_MERGE_C R42, R43, R42, RZ ;  /* 0x0000002a2b2a723e */ /* 0x000fe400048060ff */
[----:B------:R-:W-:Y:S02]  /*9b10*/  F2FP.SATFINITE.E5M2.F32.PACK_AB_MERGE_C R46, R47, R46, RZ ;  /* 0x0000002e2f2e723e */ /* 0x000fe400048060ff */
[----:B------:R-:W-:Y:S02]  /*9b20*/  F2FP.SATFINITE.E5M2.F32.PACK_AB_MERGE_C R50, R51, R50, RZ ;  /* 0x000000323332723e */ /* 0x000fe400048060ff */
[----:B------:R-:W-:Y:S01]  /*9b30*/  PRMT R6, R25, 0x3340, R0 ;  /* 0x0000334019067816 */ /* 0x000fe20000000000 */
[C---:B0-----:R-:W-:Y:S01]  /*9b40*/  IMAD.SHL.U32 R3, R107.reuse, 0x200, RZ ;  /* 0x000002006b037824 */ /* 0x041fe200078e00ff */
[----:B------:R-:W-:Y:S01]  /*9b50*/  PRMT R5, R24, 0x3340, R17 ;  /* 0x0000334018057816 */ /* 0x000fe20000000011 */
[----:B------:R-:W-:Y:S01]  /*9b60*/  IMAD.SHL.U32 R4, R107, 0x40, RZ ;  /* 0x000000406b047824 */ /* 0x000fe200078e00ff */
[----:B------:R-:W-:-:S02]  /*9b70*/  LOP3.LUT R40, R40, 0xffff, RZ, 0xc0, !PT ;  /* 0x0000ffff28287812 */ /* 0x000fc400078ec0ff */
[----:B------:R-:W-:Y:S02]  /*9b80*/  LOP3.LUT R3, R3, 0x1000, RZ, 0xc0, !PT ;  /* 0x0000100003037812 */ /* 0x000fe400078ec0ff */
[----:B------:R-:W-:Y:S02]  /*9b90*/  LOP3.LUT R8, R4, 0x1000, RZ, 0xc0, !PT ;  /* 0x0000100004087812 */ /* 0x000fe400078ec0ff */
[----:B------:R-:W-:Y:S02]  /*9ba0*/  LOP3.LUT R29, R44, 0xffff, RZ, 0xc0, !PT ;  /* 0x0000ffff2c1d7812 */ /* 0x000fe400078ec0ff */
[----:B------:R-:W-:Y:S02]  /*9bb0*/  LOP3.LUT R33, R48, 0xffff, RZ, 0xc0, !PT ;  /* 0x0000ffff30217812 */ /* 0x000fe400078ec0ff */
[----:B------:R-:W-:Y:S02]  /*9bc0*/  LOP3.LUT R26, R26, 0xffff, RZ, 0xc0, !PT ;  /* 0x0000ffff1a1a7812 */ /* 0x000fe400078ec0ff */
[----:B------:R-:W-:-:S02]  /*9bd0*/  LOP3.LUT R23, R30, 0xffff, RZ, 0xc0, !PT ;  /* 0x0000ffff1e177812 */ /* 0x000fc400078ec0ff */
[----:B------:R-:W-:Y:S02]  /*9be0*/  LOP3.LUT R27, R34, 0xffff, RZ, 0xc0, !PT ;  /* 0x0000ffff221b7812 */ /* 0x000fe400078ec0ff */
[----:B------:R-:W-:Y:S02]  /*9bf0*/  F2FP.SATFINITE.E5M2.F32.PACK_AB_MERGE_C R38, R39, R38, RZ ;  /* 0x000000262726723e */ /* 0x000fe400048060ff */
[----:B------:R-:W-:Y:S02]  /*9c00*/  PRMT R11, R5, 0x5410, R6 ;  /* 0x00005410050b7816 */ /* 0x000fe40000000006 */
[----:B------:R-:W-:Y:S02]  /*9c10*/  LOP3.LUT R42, R42, 0xffff, RZ, 0xc0, !PT ;  /* 0x0000ffff2a2a7812 */ /* 0x000fe400078ec0ff */
[----:B------:R-:W-:Y:S02]  /*9c20*/  LOP3.LUT R31, R46, 0xffff, RZ, 0xc0, !PT ;  /* 0x0000ffff2e1f7812 */ /* 0x000fe400078ec0ff */
[----:B------:R-:W-:-:S02]  /*9c30*/  LOP3.LUT R35, R50, 0xffff, RZ, 0xc0, !PT ;  /* 0x0000ffff32237812 */ /* 0x000fc400078ec0ff */
[--C-:B------:R-:W-:Y:S02]  /*9c40*/  PRMT R6, R27, 0x3340, R0.reuse ;  /* 0x000033401b067816 */ /* 0x100fe40000000000 */
[----:B------:R-:W-:Y:S02]  /*9c50*/  PRMT R5, R26, 0x3340, R23 ;  /* 0x000033401a057816 */ /* 0x000fe40000000017 */
[----:B------:R-:W-:Y:S02]  /*9c60*/  PRMT R13, R35, 0x3340, R0 ;  /* 0x00003340230d7816 */ /* 0x000fe40000000000 */
[----:B------:R-:W-:Y:S02]  /*9c70*/  PRMT R10, R42, 0x3340, R31 ;  /* 0x000033402a0a7816 */ /* 0x000fe4000000001f */
[----:B------:R-:W-:Y:S02]  /*9c80*/  PRMT R15, R5, 0x5410, R6 ;  /* 0x00005410050f7816 */ /* 0x000fe40000000006 */
[----:B------:R-:W-:-:S02]  /*9c90*/  SHF.R.U32.HI R6, RZ, 0x8, R23 ;  /* 0x00000008ff067819 */ /* 0x000fc40000011617 */
[----:B------:R-:W-:Y:S02]  /*9ca0*/  PRMT R21, R10, 0x5410, R13 ;  /* 0x000054100a157816 */ /* 0x000fe4000000000d */
[----:B------:R-:W-:Y:S02]  /*9cb0*/  LOP3.LUT R6, R6, 0xffff, RZ, 0xc0, !PT ;  /* 0x0000ffff06067812 */ /* 0x000fe400078ec0ff */
[----:B------:R-:W-:Y:S02]  /*9cc0*/  SHF.R.U32.HI R5, RZ, 0x8, R17 ;  /* 0x00000008ff057819 */ /* 0x000fe40000011611 */
[----:B------:R-:W-:Y:S02]  /*9cd0*/  F2FP.SATFINITE.E5M2.F32.PACK_AB_MERGE_C R36, R37, R36, RZ ;  /* 0x000000242524723e */ /* 0x000fe400048060ff */
[----:B------:R-:W-:Y:S02]  /*9ce0*/  LOP3.LUT R5, R5, 0xffff, RZ, 0xc0, !PT ;  /* 0x0000ffff05057812 */ /* 0x000fe400078ec0ff */
[----:B------:R-:W-:-:S02]  /*9cf0*/  LOP3.LUT R36, R36, 0xffff, RZ, 0xc0, !PT ;  /* 0x0000ffff24247812 */ /* 0x000fc400078ec0ff */
[----:B------:R-:W-:Y:S02]  /*9d00*/  LOP3.LUT R38, R38, 0xffff, RZ, 0xc0, !PT ;  /* 0x0000ffff26267812 */ /* 0x000fe400078ec0ff */
[----:B------:R-:W-:Y:S02]  /*9d10*/  F2FP.SATFINITE.E5M2.F32.PACK_AB_MERGE_C R52, R53, R52, RZ ;  /* 0x000000343534723e */ /* 0x000fe400048060ff */
[----:B------:R-:W-:Y:S02]  /*9d20*/  F2FP.SATFINITE.E5M2.F32.PACK_AB_MERGE_C R54, R55, R54, RZ ;  /* 0x000000363736723e */ /* 0x000fe400048060ff */
[----:B------:R-:W-:Y:S02]  /*9d30*/  LOP3.LUT R52, R52, 0xffff, RZ, 0xc0, !PT ;  /* 0x0000ffff34347812 */ /* 0x000fe400078ec0ff */
[----:B------:R-:W-:Y:S02]  /*9d40*/  LOP3.LUT R54, R54, 0xffff, RZ, 0xc0, !PT ;  /* 0x0000ffff36367812 */ /* 0x000fe400078ec0ff */
[----:B------:R-:W-:-:S02]  /*9d50*/  LEA.HI R110, R107, 0x3e, RZ, 0x1a ;  /* 0x0000003e6b6e7811 */ /* 0x000fc400078fd0ff */
[----:B------:R-:W-:Y:S02]  /*9d60*/  PRMT R46, R21, 0x4210, R54 ;  /* 0x00004210152e7816 */ /* 0x000fe40000000036 */
[----:B--2---:R-:W-:Y:S02]  /*9d70*/  LOP3.LUT R7, R109, 0x3f0, RZ, 0xc0, !PT ;  /* 0x000003f06d077812 */ /* 0x004fe400078ec0ff */
[----:B------:R-:W-:Y:S02]  /*9d80*/  LEA.HI R109, R107, 0x2e, RZ, 0x1a ;  /* 0x0000002e6b6d7811 */ /* 0x000fe400078fd0ff */
[----:B------:R-:W-:Y:S02]  /*9d90*/  IADD3 R39, R7, UR60, R8 ;  /* 0x0000003c07277c10 */ /* 0x000fe4000fffe008 */
[----:B------:R-:W-:Y:S02]  /*9da0*/  PRMT R8, R33, 0x3340, R0 ;  /* 0x0000334021087816 */ /* 0x000fe40000000000 */
[----:B---3--:R-:W-:Y:S01]  /*9db0*/  IADD3 R4, R108, UR60, R3 ;  /* 0x0000003c6c047c10 */ /* 0x008fe2000fffe003 */
[----:B------:R-:W-:Y:S01]  /*9dc0*/  IMAD.SHL.U32 R3, R107, 0x8, RZ ;  /* 0x000000086b037824 */ /* 0x000fe200078e00ff */
[----:B------:R-:W-:-:S02]  /*9dd0*/  PRMT R7, R40, 0x3340, R29 ;  /* 0x0000334028077816 */ /* 0x000fc4000000001d */
[----:B------:R-:W-:Y:S02]  /*9de0*/  LEA.HI R108, R107, 0x1e, RZ, 0x1a ;  /* 0x0000001e6b6c7811 */ /* 0x000fe400078fd0ff */
[----:B------:R-:W-:Y:S02]  /*9df0*/  LOP3.LUT R3, R3, 0x380, RZ, 0xc0, !PT ;  /* 0x0000038003037812 */ /* 0x000fe400078ec0ff */
[----:B------:R-:W-:Y:S02]  /*9e00*/  PRMT R19, R7, 0x5410, R8 ;  /* 0x0000541007137816 */ /* 0x000fe40000000008 */
[----:B------:R-:W-:Y:S01]  /*9e10*/  SHF.R.U32.HI R8, RZ, 0x8, R27 ;  /* 0x00000008ff087819 */ /* 0x000fe2000001161b */
[----:B------:R-:W-:Y:S01]  /*9e20*/  IMAD.IADD R9, R3, 0x1, R4 ;  /* 0x0000000103097824 */ /* 0x000fe200078e0204 */
[----:B------:R-:W-:Y:S02]  /*9e30*/  SHF.R.U32.HI R3, RZ, 0x8, R24 ;  /* 0x00000008ff037819 */ /* 0x000fe40000011618 */
[----:B------:R-:W-:-:S02]  /*9e40*/  SHF.R.U32.HI R4, RZ, 0x8, R26 ;  /* 0x00000008ff047819 */ /* 0x000fc4000001161a */
[----:B------:R-:W-:Y:S02]  /*9e50*/  LOP3.LUT R10, R3, 0xffff, RZ, 0xc0, !PT ;  /* 0x0000ffff030a7812 */ /* 0x000fe400078ec0ff */
[----:B------:R-:W-:Y:S02]  /*9e60*/  LOP3.LUT R8, R8, 0xffff, RZ, 0xc0, !PT ;  /* 0x0000ffff08087812 */ /* 0x000fe400078ec0ff */
[----:B------:R-:W-:Y:S02]  /*9e70*/  LOP3.LUT R3, R4, 0xffff, RZ, 0xc0, !PT ;  /* 0x0000ffff04037812 */ /* 0x000fe400078ec0ff */
[----:B------:R-:W-:Y:S02]  /*9e80*/  PRMT R17, R8, 0x3340, R1 ;  /* 0x0000334008117816 */ /* 0x000fe40000000001 */
[----:B------:R-:W-:Y:S02]  /*9e90*/  PRMT R12, R3, 0x3340, R6 ;  /* 0x00003340030c7816 */ /* 0x000fe40000000006 */
[----:B------:R-:W-:-:S02]  /*9ea0*/  SHF.R.U32.HI R8, RZ, 0x8, R35 ;  /* 0x00000008ff087819 */ /* 0x000fc40000011623 */
[----:B------:R-:W-:Y:S02]  /*9eb0*/  SHF.R.U32.HI R4, RZ, 0x8, R42 ;  /* 0x00000008ff047819 */ /* 0x000fe4000001162a */
[----:B------:R-:W-:Y:S02]  /*9ec0*/  SHF.R.U32.HI R6, RZ, 0x8, R31 ;  /* 0x00000008ff067819 */ /* 0x000fe4000001161f */
[----:B------:R-:W-:Y:S02]  /*9ed0*/  LOP3.LUT R8, R8, 0xffff, RZ, 0xc0, !PT ;  /* 0x0000ffff08087812 */ /* 0x000fe400078ec0ff */
[----:B------:R-:W-:Y:S02]  /*9ee0*/  LOP3.LUT R6, R6, 0xffff, RZ, 0xc0, !PT ;  /* 0x0000ffff06067812 */ /* 0x000fe400078ec0ff */
[----:B------:R-:W-:Y:S02]  /*9ef0*/  LOP3.LUT R23, R4, 0xffff, RZ, 0xc0, !PT ;  /* 0x0000ffff04177812 */ /* 0x000fe400078ec0ff */
[----:B------:R-:W-:-:S02]  /*9f00*/  PRMT R8, R8, 0x3340, R1 ;  /* 0x0000334008087816 */ /* 0x000fc40000000001 */
[----:B------:R-:W-:Y:S02]  /*9f10*/  PRMT R23, R23, 0x3340, R6 ;  /* 0x0000334017177816 */ /* 0x000fe40000000006 */
[----:B------:R-:W-:Y:S02]  /*9f20*/  SHF.R.U32.HI R7, RZ, 0x8, R25 ;  /* 0x00000008ff077819 */ /* 0x000fe40000011619 */
[----:B------:R-:W-:Y:S02]  /*9f30*/  PRMT R23, R23, 0x5410, R8 ;  /* 0x0000541017177816 */ /* 0x000fe40000000008 */
[----:B------:R-:W2:Y:S01]  /*9f40*/  LDL.LU R8, [R1+0x8] ;  /* 0x0000080001087983 */ /* 0x000ea20000300800 */
[----:B------:R-:W-:Y:S02]  /*9f50*/  LOP3.LUT R7, R7, 0xffff, RZ, 0xc0, !PT ;  /* 0x0000ffff07077812 */ /* 0x000fe400078ec0ff */
[----:B------:R-:W-:Y:S02]  /*9f60*/  PRMT R10, R10, 0x3340, R5 ;  /* 0x000033400a0a7816 */ /* 0x000fe40000000005 */
[----:B------:R-:W-:-:S02]  /*9f70*/  PRMT R13, R7, 0x3340, R0 ;  /* 0x00003340070d7816 */ /* 0x000fc40000000000 */
[----:B------:R-:W-:Y:S01]  /*9f80*/  SHF.R.U32.HI R3, RZ, 0x8, R40 ;  /* 0x00000008ff037819 */ /* 0x000fe20000011628 */
[----:B------:R-:W-:Y:S01]  /*9f90*/  BAR.SYNC.DEFER_BLOCKING 0x0 ;  /* 0x0000000000007b1d */ /* 0x000fe20000010000 */
[----:B------:R-:W-:Y:S02]  /*9fa0*/  SHF.R.U32.HI R5, RZ, 0x8, R29 ;  /* 0x00000008ff057819 */ /* 0x000fe4000001161d */
[----:B------:R-:W-:Y:S02]  /*9fb0*/  SHF.R.U32.HI R7, RZ, 0x8, R33 ;  /* 0x00000008ff077819 */ /* 0x000fe40000011621 */
[----:B------:R-:W-:Y:S02]  /*9fc0*/  LOP3.LUT R5, R5, 0xffff, RZ, 0xc0, !PT ;  /* 0x0000ffff05057812 */ /* 0x000fe400078ec0ff */
[----:B------:R-:W-:Y:S02]  /*9fd0*/  LOP3.LUT R14, R3, 0xffff, RZ, 0xc0, !PT ;  /* 0x0000ffff030e7812 */ /* 0x000fe400078ec0ff */
[----:B------:R-:W-:-:S02]  /*9fe0*/  LOP3.LUT R7, R7, 0xffff, RZ, 0xc0, !PT ;  /* 0x0000ffff07077812 */ /* 0x000fc400078ec0ff */
[----:B------:R-:W-:Y:S02]  /*9ff0*/  PRMT R14, R14, 0x3340, R5 ;  /* 0x000033400e0e7816 */ /* 0x000fe40000000005 */
[----:B------:R-:W-:Y:S02]  /*a000*/  PRMT R3, R7, 0x3340, R0 ;  /* 0x0000334007037816 */ /* 0x000fe40000000000 */
[----:B------:R-:W-:Y:S02]  /*a010*/  PRMT R5, R10, 0x5410, R13 ;  /* 0x000054100a057816 */ /* 0x000fe4000000000d */
[----:B------:R-:W-:Y:S02]  /*a020*/  PRMT R7, R12, 0x5410, R17 ;  /* 0x000054100c077816 */ /* 0x000fe40000000011 */
[--C-:B------:R-:W-:Y:S02]  /*a030*/  PRMT R4, R11, 0x4210, R36.reuse ;  /* 0x000042100b047816 */ /* 0x100fe40000000024 */
[----:B------:R-:W-:-:S02]  /*a040*/  PRMT R5, R5, 0x5210, R36 ;  /* 0x0000521005057816 */ /* 0x000fc40000000024 */
[--C-:B------:R-:W-:Y:S02]  /*a050*/  PRMT R6, R15, 0x4210, R38.reuse ;  /* 0x000042100f067816 */ /* 0x100fe40000000026 */
[----:B------:R-:W-:Y:S02]  /*a060*/  PRMT R7, R7, 0x5210, R38 ;  /* 0x0000521007077816 */ /* 0x000fe40000000026 */
[----:B------:R-:W-:Y:S02]  /*a070*/  PRMT R3, R14, 0x5410, R3 ;  /* 0x000054100e037816 */ /* 0x000fe40000000003 */
[--C-:B------:R-:W-:Y:S01]  /*a080*/  PRMT R44, R19, 0x4210, R52.reuse ;  /* 0x00004210132c7816 */ /* 0x100fe20000000034 */
[----:B------:R0:W-:Y:S01]  /*a090*/  STSM.16.M88.4 [R9], R4 ;  /* 0x0000000409007844 */ /* 0x0001e20000000200 */
[----:B------:R-:W-:Y:S02]  /*a0a0*/  PRMT R45, R3, 0x5210, R52 ;  /* 0x00005210032d7816 */ /* 0x000fe40000000034 */
[----:B------:R-:W-:Y:S01]  /*a0b0*/  PRMT R47, R23, 0x5210, R54 ;  /* 0x00005210172f7816 */ /* 0x000fe20000000036 */
[----:B------:R-:W-:Y:S01]  /*a0c0*/  BAR.SYNC.DEFER_BLOCKING 0x0 ;  /* 0x0000000000007b1d */ /* 0x000fe20000010000 */
[----:B------:R-:W-:-:S02]  /*a0d0*/  LEA.HI R107, R107, 0xe, RZ, 0x1a ;  /* 0x0000000e6b6b7811 */ /* 0x000fc400078fd0ff */
[C-C-:B------:R-:W-:Y:S02]  /*a0e0*/  LOP3.LUT R3, R2.reuse, 0x2, R0.reuse, 0xfe, !PT ;  /* 0x0000000202037812 */ /* 0x140fe400078efe00 */
[C-C-:B------:R-:W-:Y:S02]  /*a0f0*/  LOP3.LUT R36, R2.reuse, 0xa, R0.reuse, 0xfe, !PT ;  /* 0x0000000a02247812 */ /* 0x140fe400078efe00 */
[C-C-:B------:R-:W-:Y:S02]  /*a100*/  LOP3.LUT R35, R2.reuse, 0xc, R0.reuse, 0xfe, !PT ;  /* 0x0000000c02237812 */ /* 0x140fe400078efe00 */
[C-C-:B------:R-:W-:Y:S02]  /*a110*/  LOP3.LUT R33, R2.reuse, 0x10, R0.reuse, 0xfe, !PT ;  /* 0x0000001002217812 */ /* 0x140fe400078efe00 */
[C---:B------:R-:W-:Y:S02]  /*a120*/  LOP3.LUT R12, R2.reuse, 0x12, R0, 0xfe, !PT ;  /* 0x00000012020c7812 */ /* 0x040fe400078efe00 */
[----:B0-----:R-:W-:-:S02]  /*a130*/  LOP3.LUT R6, R2, R0, RZ, 0xfc, !PT ;  /* 0x0000000002067212 */ /* 0x001fc400078efcff */
[C-C-:B------:R-:W-:Y:S02]  /*a140*/  LOP3.LUT R5, R2.reuse, 0x4, R0.reuse, 0xfe, !PT ;  /* 0x0000000402057812 */ /* 0x140fe400078efe00 */
[C-C-:B------:R-:W-:Y:S02]  /*a150*/  LOP3.LUT R4, R2.reuse, 0x6, R0.reuse, 0xfe, !PT ;  /* 0x0000000602047812 */ /* 0x140fe400078efe00 */
[C-C-:B------:R-:W-:Y:S02]  /*a160*/  LOP3.LUT R7, R2.reuse, 0x8, R0.reuse, 0xfe, !PT ;  /* 0x0000000802077812 */ /* 0x140fe400078efe00 */
[C-C-:B------:R-:W-:Y:S02]  /*a170*/  LOP3.LUT R32, R2.reuse, 0x14, R0.reuse, 0xfe, !PT ;  /* 0x0000001402207812 */ /* 0x140fe400078efe00 */
[C-C-:B------:R-:W-:Y:S01]  /*a180*/  LOP3.LUT R13, R2.reuse, 0x16, R0.reuse, 0xfe, !PT ;  /* 0x00000016020d7812 */ /* 0x140fe200078efe00 */
[----:B------:R-:W0:Y:S01]  /*a190*/  LDS.128 R40, [R39] ;  /* 0x0000000027287984 */ /* 0x000e220000000c00 */
[----:B------:R-:W-:-:S02]  /*a1a0*/  LOP3.LUT R15, R2, 0x18, R0, 0xfe, !PT ;  /* 0x00000018020f7812 */ /* 0x000fc400078efe00 */
[C-C-:B------:R-:W-:Y:S01]  /*a1b0*/  LOP3.LUT R14, R2.reuse, 0x1a, R0.reuse, 0xfe, !PT ;  /* 0x0000001a020e7812 */ /* 0x140fe200078efe00 */
[----:B------:R-:W-:Y:S01]  /*a1c0*/  BAR.SYNC.DEFER_BLOCKING 0x0 ;  /* 0x0000000000007b1d */ /* 0x000fe20000010000 */
[C-C-:B------:R-:W-:Y:S02]  /*a1d0*/  LOP3.LUT R31, R2.reuse, 0x1c, R0.reuse, 0xfe, !PT ;  /* 0x0000001c021f7812 */ /* 0x140fe400078efe00 */
[C-C-:B------:R-:W-:Y:S02]  /*a1e0*/  LOP3.LUT R29, R2.reuse, 0x20, R0.reuse, 0xfe, !PT ;  /* 0x00000020021d7812 */ /* 0x140fe400078efe00 */
[C-C-:B------:R-:W-:Y:S02]  /*a1f0*/  LOP3.LUT R28, R2.reuse, 0x22, R0.reuse, 0xfe, !PT ;  /* 0x00000022021c7812 */ /* 0x140fe400078efe00 */
[C-C-:B------:R-:W-:Y:S02]  /*a200*/  LOP3.LUT R27, R2.reuse, 0x24, R0.reuse, 0xfe, !PT ;  /* 0x00000024021b7812 */ /* 0x140fe400078efe00 */
[----:B------:R-:W-:-:S02]  /*a210*/  LOP3.LUT R26, R2, 0x26, R0, 0xfe, !PT ;  /* 0x00000026021a7812 */ /* 0x000fc400078efe00 */
[C-C-:B------:R-:W-:Y:S02]  /*a220*/  LOP3.LUT R25, R2.reuse, 0x28, R0.reuse, 0xfe, !PT ;  /* 0x0000002802197812 */ /* 0x140fe400078efe00 */
[C-C-:B------:R-:W-:Y:S02]  /*a230*/  LOP3.LUT R24, R2.reuse, 0x2a, R0.reuse, 0xfe, !PT ;  /* 0x0000002a02187812 */ /* 0x140fe400078efe00 */
[C-C-:B------:R-:W-:Y:S02]  /*a240*/  LOP3.LUT R23, R2.reuse, 0x2c, R0.reuse, 0xfe, !PT ;  /* 0x0000002c02177812 */ /* 0x140fe400078efe00 */
[C-C-:B------:R-:W-:Y:S02]  /*a250*/  LOP3.LUT R21, R2.reuse, 0x30, R0.reuse, 0xfe, !PT ;  /* 0x0000003002157812 */ /* 0x140fe400078efe00 */
[C-C-:B------:R-:W-:Y:S02]  /*a260*/  LOP3.LUT R20, R2.reuse, 0x32, R0.reuse, 0xfe, !PT ;  /* 0x0000003202147812 */ /* 0x140fe400078efe00 */
[----:B------:R-:W-:-:S02]  /*a270*/  LOP3.LUT R19, R2, 0x34, R0, 0xfe, !PT ;  /* 0x0000003402137812 */ /* 0x000fc400078efe00 */
[C-C-:B------:R-:W-:Y:S01]  /*a280*/  LOP3.LUT R18, R2.reuse, 0x36, R0.reuse, 0xfe, !PT ;  /* 0x0000003602127812 */ /* 0x140fe200078efe00 */
[----:B------:R1:W-:Y:S01]  /*a290*/  STSM.16.M88.4 [R9], R44 ;  /* 0x0000002c09007844 */ /* 0x0003e20000000200 */
[C-C-:B------:R-:W-:Y:S02]  /*a2a0*/  LOP3.LUT R16, R2.reuse, 0x38, R0.reuse, 0xfe, !PT ;  /* 0x0000003802107812 */ /* 0x140fe400078efe00 */
[C---:B------:R-:W-:Y:S02]  /*a2b0*/  LOP3.LUT R48, R2.reuse, 0x3a, R0, 0xfe, !PT ;  /* 0x0000003a02307812 */ /* 0x040fe400078efe00 */
[C---:B------:R-:W-:Y:S02]  /*a2c0*/  LOP3.LUT R17, R2.reuse, R110, RZ, 0xfc, !PT ;  /* 0x0000006e02117212 */ /* 0x040fe400078efcff */
[C---:B------:R-:W-:Y:S02]  /*a2d0*/  LOP3.LUT R22, R2.reuse, R109, RZ, 0xfc, !PT ;  /* 0x0000006d02167212 */ /* 0x040fe400078efcff */
[----:B------:R-:W-:-:S02]  /*a2e0*/  LOP3.LUT R30, R2, R108, RZ, 0xfc, !PT ;  /* 0x0000006c021e7212 */ /* 0x000fc400078efcff */
[C---:B------:R-:W-:Y:S02]  /*a2f0*/  LOP3.LUT R34, R2.reuse, R107, RZ, 0xfc, !PT ;  /* 0x0000006b02227212 */ /* 0x040fe400078efcff */
[----:B------:R-:W-:Y:S02]  /*a300*/  LOP3.LUT R0, R2, 0x3c, R0, 0xfe, !PT ;  /* 0x0000003c02007812 */ /* 0x000fe400078efe00 */
[C---:B0-----:R-:W-:Y:S02]  /*a310*/  PRMT R49, R40.reuse, 0x7773, RZ ;  /* 0x0000777328317816 */ /* 0x041fe400000000ff */
[C---:B------:R-:W-:Y:S02]  /*a320*/  PRMT R57, R40.reuse, 0x7772, RZ ;  /* 0x0000777228397816 */ /* 0x040fe400000000ff */
[C---:B------:R-:W-:Y:S02]  /*a330*/  PRMT R65, R40.reuse, 0x7771, RZ ;  /* 0x0000777128417816 */ /* 0x040fe400000000ff */
[----:B------:R-:W-:-:S02]  /*a340*/  PRMT R71, R40, 0x7770, RZ ;  /* 0x0000777028477816 */ /* 0x000fc400000000ff */
[C---:B------:R-:W-:Y:S02]  /*a350*/  PRMT R69, R41.reuse, 0x7770, RZ ;  /* 0x0000777029457816 */ /* 0x040fe400000000ff */
[C---:B-1----:R-:W-:Y:S02]  /*a360*/  PRMT R47, R41.reuse, 0x7773, RZ ;  /* 0x00007773292f7816 */ /* 0x042fe400000000ff */
[C---:B------:R-:W-:Y:S02]  /*a370*/  PRMT R55, R41.reuse, 0x7772, RZ ;  /* 0x0000777229377816 */ /* 0x040fe400000000ff */
[----:B------:R-:W-:Y:S02]  /*a380*/  PRMT R63, R41, 0x7771, RZ ;  /* 0x00007771293f7816 */ /* 0x000fe400000000ff */
[----:B------:R-:W-:Y:S02]  /*a390*/  PRMT R67, R42, 0x7770, RZ ;  /* 0x000077702a437816 */ /* 0x000fe400000000ff */
[----:B------:R-:W-:-:S02]  /*a3a0*/  PRMT R41, R43, 0x7773, RZ ;  /* 0x000077732b297816 */ /* 0x000fc400000000ff */
[C---:B------:R-:W-:Y:S02]  /*a3b0*/  PRMT R51, R43.reuse, 0x7772, RZ ;  /* 0x000077722b337816 */ /* 0x040fe400000000ff */
[C---:B------:R-:W-:Y:S02]  /*a3c0*/  PRMT R59, R43.reuse, 0x7771, RZ ;  /* 0x000077712b3b7816 */ /* 0x040fe400000000ff */
[----:B------:R-:W-:Y:S02]  /*a3d0*/  PRMT R43, R43, 0x7770, RZ ;  /* 0x000077702b2b7816 */ /* 0x000fe400000000ff */
[C---:B------:R-:W-:Y:S02]  /*a3e0*/  PRMT R61, R42.reuse, 0x7771, RZ ;  /* 0x000077712a3d7816 */ /* 0x040fe400000000ff */
[C---:B------:R-:W-:Y:S02]  /*a3f0*/  PRMT R53, R42.reuse, 0x7772, RZ ;  /* 0x000077722a357816 */ /* 0x040fe400000000ff */
[----:B------:R-:W-:Y:S01]  /*a400*/  PRMT R45, R42, 0x7773, RZ ;  /* 0x000077732a2d7816 */ /* 0x000fe200000000ff */
[----:B------:R-:W-:Y:S01]  /*a410*/  BAR.SYNC.DEFER_BLOCKING 0x0 ;  /* 0x0000000000007b1d */ /* 0x000fe20000010000 */
[C---:B--2---:R-:W-:Y:S01]  /*a420*/  ISETP.GE.AND P0, PT, R8.reuse, UR6, PT ;  /* 0x0000000608007c0c */ /* 0x044fe2000bf06270 */
[----:B------:R-:W-:-:S04]  /*a430*/  IMAD R2, R8, UR4, RZ ;  /* 0x0000000408027c24 */ /* 0x000fc8000f8e02ff */
[----:B------:R-:W-:Y:S01]  /*a440*/  ULDC UR6, c[0x0][0x248] ;  /* 0x0000920000067ab9 */ /* 0x000fe20000000800 */
[----:B------:R-:W-:Y:S01]  /*a450*/  ULDC.64 UR4, c[0x0][0x220] ;  /* 0x0000880000047ab9 */ /* 0x000fe20000000a00 */
[C---:B------:R-:W-:Y:S01]  /*a460*/  ISETP.LT.AND P4, PT, R6.reuse, UR7, !P0 ;  /* 0x0000000706007c0c */ /* 0x040fe2000c781270 */
[----:B------:R-:W-:Y:S01]  /*a470*/  IMAD R6, R6, UR6, RZ ;  /* 0x0000000606067c24 */ /* 0x000fe2000f8e02ff */
[----:B------:R-:W-:-:S04]  /*a480*/  IADD3 R38, P1, R2, UR4, RZ ;  /* 0x0000000402267c10 */ /* 0x000fc8000ff3e0ff */
[----:B------:R-:W-:Y:S02]  /*a490*/  LEA.HI.X.SX32 R40, R2, UR5, 0x1, P1 ;  /* 0x0000000502287c11 */ /* 0x000fe400088f0eff */
[C---:B------:R-:W-:Y:S01]  /*a4a0*/  IADD3 R2, P2, R6.reuse, R38, RZ ;  /* 0x0000002606027210 */ /* 0x040fe20007f5e0ff */
[C---:B------:R-:W-:Y:S01]  /*a4b0*/  IMAD R9, R3.reuse, UR6, RZ ;  /* 0x0000000603097c24 */ /* 0x040fe2000f8e02ff */
[----:B------:R-:W-:Y:S01]  /*a4c0*/  ISETP.LT.AND P3, PT, R3, UR7, !P0 ;  /* 0x0000000703007c0c */ /* 0x000fe2000c761270 */
[C---:B------:R-:W-:Y:S01]  /*a4d0*/  IMAD R10, R5.reuse, UR6, RZ ;  /* 0x00000006050a7c24 */ /* 0x040fe2000f8e02ff */
[----:B------:R-:W-:Y:S01]  /*a4e0*/  LEA.HI.X.SX32 R3, R6, R40, 0x1, P2 ;  /* 0x0000002806037211 */ /* 0x000fe200010f0eff */
[C---:B------:R-:W-:Y:S01]  /*a4f0*/  IMAD R11, R4.reuse, UR6, RZ ;  /* 0x00000006040b7c24 */ /* 0x040fe2000f8e02ff */
[----:B------:R-:W-:Y:S02]  /*a500*/  ISETP.LT.AND P1, PT, R5, UR7, !P0 ;  /* 0x0000000705007c0c */ /* 0x000fe4000c721270 */
[----:B------:R-:W-:Y:S01]  /*a510*/  ISETP.LT.AND P2, PT, R4, UR7, !P0 ;  /* 0x0000000704007c0c */ /* 0x000fe2000c741270 */
[----:B------:R0:W-:Y:S01]  /*a520*/  @P4 STG.E.U8 desc[UR40][R2.64], R71 ;  /* 0x0000004702004986 */ /* 0x0001e2000c101128 */
[----:B------:R-:W-:-:S02]  /*a530*/  IADD3 R4, P6, R9, R38, RZ ;  /* 0x0000002609047210 */ /* 0x000fc40007fde0ff */
[CC--:B------:R-:W-:Y:S02]  /*a540*/  IADD3 R6, P4, R10.reuse, R38.reuse, RZ ;  /* 0x000000260a067210 */ /* 0x0c0fe40007f9e0ff */
[----:B------:R-:W-:Y:S01]  /*a550*/  IADD3 R8, P5, R11, R38, RZ ;  /* 0x000000260b087210 */ /* 0x000fe20007fbe0ff */
[----:B------:R-:W-:Y:S01]  /*a560*/  IMAD R37, R7, UR6, RZ ;  /* 0x0000000607257c24 */ /* 0x000fe2000f8e02ff */
[-C--:B------:R-:W-:Y:S02]  /*a570*/  LEA.HI.X.SX32 R5, R9, R40.reuse, 0x1, P6 ;  /* 0x0000002809057211 */ /* 0x080fe400030f0eff */
[----:B------:R-:W-:Y:S02]  /*a580*/  ISETP.LT.AND P6, PT, R7, UR7, !P0 ;  /* 0x0000000707007c0c */ /* 0x000fe4000c7c1270 */
[-C--:B------:R-:W-:Y:S02]  /*a590*/  LEA.HI.X.SX32 R7, R10, R40.reuse, 0x1, P4 ;  /* 0x000000280a077211 */ /* 0x080fe400020f0eff */
[----:B------:R-:W-:-:S02]  /*a5a0*/  LEA.HI.X.SX32 R9, R11, R40, 0x1, P5 ;  /* 0x000000280b097211 */ /* 0x000fc400028f0eff */
[C---:B------:R-:W-:Y:S01]  /*a5b0*/  ISETP.LT.AND P4, PT, R36.reuse, UR7, !P0 ;  /* 0x0000000724007c0c */ /* 0x040fe2000c781270 */
[----:B------:R-:W-:Y:S01]  /*a5c0*/  IMAD R36, R36, UR6, RZ ;  /* 0x0000000624247c24 */ /* 0x000fe2000f8e02ff */
[----:B------:R1:W-:Y:S01]  /*a5d0*/  @P3 STG.E.U8 desc[UR40][R4.64], R69 ;  /* 0x0000004504003986 */ /* 0x0003e2000c101128 */
[----:B------:R-:W-:-:S03]  /*a5e0*/  IADD3 R10, P3, R37, R38, RZ ;  /* 0x00000026250a7210 */ /* 0x000fc60007f7e0ff */
[----:B------:R-:W-:Y:S01]  /*a5f0*/  @P1 STG.E.U8 desc[UR40][R6.64], R67 ;  /* 0x0000004306001986 */ /* 0x000fe2000c101128 */
[----:B------:R-:W-:-:S03]  /*a600*/  LEA.HI.X.SX32 R11, R37, R40, 0x1, P3 ;  /* 0x00000028250b7211 */ /* 0x000fc600018f0eff */
[----:B------:R2:W-:Y:S01]  /*a610*/  @P2 STG.E.U8 desc[UR40][R8.64], R43 ;  /* 0x0000002b08002986 */ /* 0x0005e2000c101128 */
[----:B0-----:R-:W-:Y:S02]  /*a620*/  IADD3 R2, P2, R36, R38, RZ ;  /* 0x0000002624027210 */ /* 0x001fe40007f5e0ff */
[C---:B------:R-:W-:Y:S01]  /*a630*/  ISETP.LT.AND P3, PT, R35.reuse, UR7, !P0 ;  /* 0x0000000723007c0c */ /* 0x040fe2000c761270 */
[----:B------:R-:W-:Y:S01]  /*a640*/  IMAD R35, R35, UR6, RZ ;  /* 0x0000000623237c24 */ /* 0x000fe2000f8e02ff */
[C---:B------:R-:W-:Y:S01]  /*a650*/  ISETP.LT.AND P1, PT, R34.reuse, UR7, !P0 ;  /* 0x0000000722007c0c */ /* 0x040fe2000c721270 */
[----:B------:R-:W-:Y:S01]  /*a660*/  IMAD R34, R34, UR6, RZ ;  /* 0x0000000622227c24 */ /* 0x000fe2000f8e02ff */
[----:B------:R-:W-:Y:S02]  /*a670*/  LEA.HI.X.SX32 R3, R36, R40, 0x1, P2 ;  /* 0x0000002824037211 */ /* 0x000fe400010f0eff */
[C---:B------:R-:W-:Y:S01]  /*a680*/  ISETP.LT.AND P2, PT, R33.reuse, UR7, !P0 ;  /* 0x0000000721007c0c */ /* 0x040fe2000c741270 */
[----:B------:R-:W-:Y:S01]  /*a690*/  IMAD R33, R33, UR6, RZ ;  /* 0x0000000621217c24 */ /* 0x000fe2000f8e02ff */
[-C--:B-1----:R-:W-:Y:S01]  /*a6a0*/  IADD3 R4, P5, R35, R38.reuse, RZ ;  /* 0x0000002623047210 */ /* 0x082fe20007fbe0ff */
[----:B------:R0:W-:Y:S01]  /*a6b0*/  @P6 STG.E.U8 desc[UR40][R10.64], R65 ;  /* 0x000000410a006986 */ /* 0x0001e2000c101128 */
[----:B--2---:R-:W-:-:S03]  /*a6c0*/  IADD3 R8, P6, R34, R38, RZ ;  /* 0x0000002622087210 */ /* 0x004fc60007fde0ff */
[----:B------:R-:W-:Y:S01]  /*a6d0*/  @P4 STG.E.U8 desc[UR40][R2.64], R63 ;  /* 0x0000003f02004986 */ /* 0x000fe2000c101128 */
[-C--:B------:R-:W-:Y:S01]  /*a6e0*/  LEA.HI.X.SX32 R5, R35, R40.reuse, 0x1, P5 ;  /* 0x0000002823057211 */ /* 0x080fe200028f0eff */
[----:B------:R-:W-:Y:S01]  /*a6f0*/  IMAD R6, R12, UR6, RZ ;  /* 0x000000060c067c24 */ /* 0x000fe2000f8e02ff */
[----:B------:R-:W-:Y:S02]  /*a700*/  LEA.HI.X.SX32 R9, R34, R40, 0x1, P6 ;  /* 0x0000002822097211 */ /* 0x000fe400030f0eff */
[C---:B0-----:R-:W-:Y:S01]  /*a710*/  IADD3 R10, P4, R33.reuse, R38, RZ ;  /* 0x00000026210a7210 */ /* 0x041fe20007f9e0ff */
[----:B------:R-:W-:Y:S01]  /*a720*/  @P3 STG.E.U8 desc[UR40][R4.64], R61 ;  /* 0x0000003d04003986 */ /* 0x000fe2000c101128 */
[----:B------:R-:W-:Y:S02]  /*a730*/  ISETP.LT.AND P5, PT, R12, UR7, !P0 ;  /* 0x000000070c007c0c */ /* 0x000fe4000c7a1270 */
[----:B------:R-:W-:Y:S01]  /*a740*/  LEA.HI.X.SX32 R11, R33, R40, 0x1, P4 ;  /* 0x00000028210b7211 */ /* 0x000fe200020f0eff */
[----:B------:R0:W-:Y:S01]  /*a750*/  @P1 STG.E.U8 desc[UR40][R8.64], R59 ;  /* 0x0000003b08001986 */ /* 0x0001e2000c101128 */
[----:B------:R-:W-:Y:S01]  /*a760*/  IADD3 R12, P3, R6, R38, RZ ;  /* 0x00000026060c7210 */ /* 0x000fe20007f7e0ff */
[----:B------:R-:W-:-:S02]  /*a770*/  IMAD R33, R13, UR6, RZ ;  /* 0x000000060d217c24 */ /* 0x000fc4000f8e02ff */
[----:B------:R1:W-:Y:S01]  /*a780*/  @P2 STG.E.U8 desc[UR40][R10.64], R57 ;  /* 0x000000390a002986 */ /* 0x0003e2000c101128 */
[----:B------:R-:W-:Y:S02]  /*a790*/  ISETP.LT.AND P2, PT, R13, UR7, !P0 ;  /* 0x000000070d007c0c */ /* 0x000fe4000c741270 */
[----:B------:R-:W-:Y:S02]  /*a7a0*/  LEA.HI.X.SX32 R13, R6, R40, 0x1, P3 ;  /* 0x00000028060d7211 */ /* 0x000fe400018f0eff */
[----:B------:R-:W2:Y:S01]  /*a7b0*/  LDS.128 R4, [R39] ;  /* 0x0000000027047984 */ /* 0x000ea20000000c00 */
[C---:B------:R-:W-:Y:S01]  /*a7c0*/  ISETP.LT.AND P1, PT, R32.reuse, UR7, !P0 ;  /* 0x0000000720007c0c */ /* 0x040fe2000c721270 */
[----:B------:R-:W-:Y:S01]  /*a7d0*/  IMAD R32, R32, UR6, RZ ;  /* 0x0000000620207c24 */ /* 0x000fe2000f8e02ff */
[C---:B------:R-:W-:Y:S01]  /*a7e0*/  ISETP.LT.AND P3, PT, R15.reuse, UR7, !P0 ;  /* 0x000000070f007c0c */ /* 0x040fe2000c761270 */
[----:B------:R-:W-:Y:S01]  /*a7f0*/  IMAD R15, R15, UR6, RZ ;  /* 0x000000060f0f7c24 */ /* 0x000fe2000f8e02ff */
[----:B------:R3:W-:Y:S01]  /*a800*/  @P5 STG.E.U8 desc[UR40][R12.64], R55 ;  /* 0x000000370c005986 */ /* 0x0007e2000c101128 */
[----:B0-----:R-:W-:-:S02]  /*a810*/  IADD3 R8, P6, R33, R38, RZ ;  /* 0x0000002621087210 */ /* 0x001fc40007fde0ff */
[CC--:B------:R-:W-:Y:S02]  /*a820*/  IADD3 R2, P4, R32.reuse, R38.reuse, RZ ;  /* 0x0000002620027210 */ /* 0x0c0fe40007f9e0ff */
[----:B-1----:R-:W-:Y:S02]  /*a830*/  IADD3 R10, P5, R15, R38, RZ ;  /* 0x000000260f0a7210 */ /* 0x002fe40007fbe0ff */
[-C--:B------:R-:W-:Y:S01]  /*a840*/  LEA.HI.X.SX32 R3, R32, R40.reuse, 0x1, P4 ;  /* 0x0000002820037211 */ /* 0x080fe200020f0eff */
[C---:B------:R-:W-:Y:S01]  /*a850*/  IMAD R32, R14.reuse, UR6, RZ ;  /* 0x000000060e207c24 */ /* 0x040fe2000f8e02ff */
[-C--:B------:R-:W-:Y:S02]  /*a860*/  LEA.HI.X.SX32 R9, R33, R40.reuse, 0x1, P6 ;  /* 0x0000002821097211 */ /* 0x080fe400030f0eff */
[----:B------:R-:W-:Y:S02]  /*a870*/  LEA.HI.X.SX32 R11, R15, R40, 0x1, P5 ;  /* 0x000000280f0b7211 */ /* 0x000fe400028f0eff */
[----:B------:R-:W-:Y:S01]  /*a880*/  ISETP.LT.AND P4, PT, R14, UR7, !P0 ;  /* 0x000000070e007c0c */ /* 0x000fe2000c781270 */
[----:B------:R0:W-:Y:S01]  /*a890*/  @P1 STG.E.U8 desc[UR40][R2.64], R53 ;  /* 0x0000003502001986 */ /* 0x0001e2000c101128 */
[----:B------:R-:W-:-:S03]  /*a8a0*/  IADD3 R14, P1, R32, R38, RZ ;  /* 0x00000026200e7210 */ /* 0x000fc60007f3e0ff */
[----:B------:R1:W-:Y:S01]  /*a8b0*/  @P2 STG.E.U8 desc[UR40][R8.64], R51 ;  /* 0x0000003308002986 */ /* 0x0003e2000c101128 */
[----:B------:R-:W-:-:S03]  /*a8c0*/  ISETP.LT.AND P2, PT, R30, UR7, !P0 ;  /* 0x000000071e007c0c */ /* 0x000fc6000c741270 */
[----:B------:R4:W-:Y:S01]  /*a8d0*/  @P3 STG.E.U8 desc[UR40][R10.64], R49 ;  /* 0x000000310a003986 */ /* 0x0009e2000c101128 */
[C---:B------:R-:W-:Y:S01]  /*a8e0*/  ISETP.LT.AND P3, PT, R31.reuse, UR7, !P0 ;  /* 0x000000071f007c0c */ /* 0x040fe2000c761270 */
[----:B------:R-:W-:Y:S01]  /*a8f0*/  IMAD R31, R31, UR6, RZ ;  /* 0x000000061f1f7c24 */ /* 0x000fe2000f8e02ff */
[----:B------:R-:W-:Y:S01]  /*a900*/  LEA.HI.X.SX32 R15, R32, R40, 0x1, P1 ;  /* 0x00000028200f7211 */ /* 0x000fe200008f0eff */
[----:B------:R-:W-:-:S03]  /*a910*/  IMAD R30, R30, UR6, RZ ;  /* 0x000000061e1e7c24 */ /* 0x000fc6000f8e02ff */
[-C--:B---3--:R-:W-:Y:S01]  /*a920*/  IADD3 R12, P1, R31, R38.reuse, RZ ;  /* 0x000000261f0c7210 */ /* 0x088fe20007f3e0ff */
[----:B------:R3:W-:Y:S01]  /*a930*/  @P4 STG.E.U8 desc[UR40][R14.64], R47 ;  /* 0x0000002f0e004986 */ /* 0x0007e2000c101128 */
[----:B0-----:R-:W-:Y:S02]  /*a940*/  IADD3 R2, P5, R30, R38, RZ ;  /* 0x000000261e027210 */ /* 0x001fe40007fbe0ff */
[C---:B------:R-:W-:Y:S01]  /*a950*/  ISETP.LT.AND P4, PT, R29.reuse, UR7, !P0 ;  /* 0x000000071d007c0c */ /* 0x040fe2000c781270 */
[----:B------:R-:W-:Y:S01]  /*a960*/  IMAD R29, R29, UR6, RZ ;  /* 0x000000061d1d7c24 */ /* 0x000fe2000f8e02ff */
[-C--:B------:R-:W-:Y:S02]  /*a970*/  LEA.HI.X.SX32 R13, R31, R40.reuse, 0x1, P1 ;  /* 0x000000281f0d7211 */ /* 0x080fe400008f0eff */
[C---:B------:R-:W-:Y:S01]  /*a980*/  ISETP.LT.AND P1, PT, R28.reuse, UR7, !P0 ;  /* 0x000000071c007c0c */ /* 0x040fe2000c721270 */
[----:B------:R-:W-:Y:S01]  /*a990*/  IMAD R28, R28, UR6, RZ ;  /* 0x000000061c1c7c24 */ /* 0x000fe2000f8e02ff */
[----:B------:R-:W-:Y:S01]  /*a9a0*/  LEA.HI.X.SX32 R3, R30, R40, 0x1, P5 ;  /* 0x000000281e037211 */ /* 0x000fe200028f0eff */
[----:B------:R0:W-:Y:S01]  /*a9b0*/  @P3 STG.E.U8 desc[UR40][R12.64], R45 ;  /* 0x0000002d0c003986 */ /* 0x0001e2000c101128 */
[----:B-1----:R-:W-:-:S02]  /*a9c0*/  IADD3 R8, P6, R29, R38, RZ ;  /* 0x000000261d087210 */ /* 0x002fc40007fde0ff */
[----:B----4-:R-:W-:Y:S01]  /*a9d0*/  IADD3 R10, P3, R28, R38, RZ ;  /* 0x000000261c0a7210 */ /* 0x010fe20007f7e0ff */
[----:B------:R-:W-:Y:S01]  /*a9e0*/  @P2 STG.E.U8 desc[UR40][R2.64], R41 ;  /* 0x0000002902002986 */ /* 0x000fe2000c101128 */
[C---:B------:R-:W-:Y:S01]  /*a9f0*/  ISETP.LT.AND P2, PT, R27.reuse, UR7, !P0 ;  /* 0x000000071b007c0c */ /* 0x040fe2000c741270 */
[----:B------:R-:W-:Y:S01]  /*aa00*/  IMAD R27, R27, UR6, RZ ;  /* 0x000000061b1b7c24 */ /* 0x000fe2000f8e02ff */
[-C--:B------:R-:W-:Y:S02]  /*aa10*/  LEA.HI.X.SX32 R9, R29, R40.reuse, 0x1, P6 ;  /* 0x000000281d097211 */ /* 0x080fe400030f0eff */
[----:B--2---:R-:W-:Y:S02]  /*aa20*/  PRMT R29, R4, 0x7770, RZ ;  /* 0x00007770041d7816 */ /* 0x004fe400000000ff */
[----:B------:R-:W-:Y:S02]  /*aa30*/  LEA.HI.X.SX32 R11, R28, R40, 0x1, P3 ;  /* 0x000000281c0b7211 */ /* 0x000fe400018f0eff */
[----:B---3--:R-:W-:-:S02]  /*aa40*/  PRMT R15, R5, 0x7770, RZ ;  /* 0x00007770050f7816 */ /* 0x008fc400000000ff */
[C---:B0-----:R-:W-:Y:S01]  /*aa50*/  IADD3 R12, P6, R27.reuse, R38, RZ ;  /* 0x000000261b0c7210 */ /* 0x041fe20007fde0ff */
[----:B------:R0:W-:Y:S01]  /*aa60*/  @P4 STG.E.U8 desc[UR40][R8.64], R29 ;  /* 0x0000001d08004986 */ /* 0x0001e2000c101128 */
[----:B------:R-:W-:Y:S02]  /*aa70*/  ISETP.LT.AND P4, PT, R26, UR7, !P0 ;  /* 0x000000071a007c0c */ /* 0x000fe4000c781270 */
[----:B------:R-:W-:Y:S01]  /*aa80*/  LEA.HI.X.SX32 R13, R27, R40, 0x1, P6 ;  /* 0x000000281b0d7211 */ /* 0x000fe200030f0eff */
[----:B------:R1:W-:Y:S01]  /*aa90*/  @P1 STG.E.U8 desc[UR40][R10.64], R15 ;  /* 0x0000000f0a001986 */ /* 0x0003e2000c101128 */
[C---:B------:R-:W-:Y:S01]  /*aaa0*/  ISETP.LT.AND P1, PT, R24.reuse, UR7, !P0 ;  /* 0x0000000718007c0c */ /* 0x040fe2000c721270 */
[----:B------:R-:W-:Y:S01]  /*aab0*/  IMAD R24, R24, UR6, RZ ;  /* 0x0000000618187c24 */ /* 0x000fe2000f8e02ff */
[C---:B------:R-:W-:Y:S01]  /*aac0*/  ISETP.LT.AND P3, PT, R25.reuse, UR7, !P0 ;  /* 0x0000000719007c0c */ /* 0x040fe2000c761270 */
[----:B------:R-:W-:Y:S01]  /*aad0*/  IMAD R26, R26, UR6, RZ ;  /* 0x000000061a1a7c24 */ /* 0x000fe2000f8e02ff */
[----:B0-----:R-:W-:Y:S01]  /*aae0*/  PRMT R29, R6, 0x7770, RZ ;  /* 0x00007770061d7816 */ /* 0x001fe200000000ff */
[----:B------:R-:W-:-:S03]  /*aaf0*/  IMAD R25, R25, UR6, RZ ;  /* 0x0000000619197c24 */ /* 0x000fc6000f8e02ff */
[-C--:B------:R-:W-:Y:S01]  /*ab00*/  IADD3 R2, P5, R26, R38.reuse, RZ ;  /* 0x000000261a027210 */ /* 0x080fe20007fbe0ff */
[----:B------:R0:W-:Y:S01]  /*ab10*/  @P2 STG.E.U8 desc[UR40][R12.64], R29 ;  /* 0x0000001d0c002986 */ /* 0x0001e2000c101128 */
[CC--:B-1----:R-:W-:Y:S02]  /*ab20*/  IADD3 R10, P2, R24.reuse, R38.reuse, RZ ;  /* 0x00000026180a7210 */ /* 0x0c2fe40007f5e0ff */
[----:B------:R-:W-:Y:S02]  /*ab30*/  IADD3 R8, P6, R25, R38, RZ ;  /* 0x0000002619087210 */ /* 0x000fe40007fde0ff */
[-C--:B------:R-:W-:Y:S02]  /*ab40*/  LEA.HI.X.SX32 R11, R24, R40.reuse, 0x1, P2 ;  /* 0x00000028180b7211 */ /* 0x080fe400010f0eff */
[----:B------:R-:W-:Y:S02]  /*ab50*/  LEA.HI.X.SX32 R3, R26, R40, 0x1, P5 ;  /* 0x000000281a037211 */ /* 0x000fe400028f0eff */
[----:B------:R-:W-:-:S02]  /*ab60*/  PRMT R27, R7, 0x7770, RZ ;  /* 0x00007770071b7816 */ /* 0x000fc400000000ff */
[C---:B------:R-:W-:Y:S01]  /*ab70*/  ISETP.LT.AND P2, PT, R23.reuse, UR7, !P0 ;  /* 0x0000000717007c0c */ /* 0x040fe2000c741270 */
[----:B------:R-:W-:Y:S01]  /*ab80*/  IMAD R23, R23, UR6, RZ ;  /* 0x0000000617177c24 */ /* 0x000fe2000f8e02ff */
[----:B------:R-:W-:Y:S02]  /*ab90*/  LEA.HI.X.SX32 R9, R25, R40, 0x1, P6 ;  /* 0x0000002819097211 */ /* 0x000fe400030f0eff */
[----:B------:R-:W-:Y:S02]  /*aba0*/  PRMT R15, R4, 0x7771, RZ ;  /* 0x00007771040f7816 */ /* 0x000fe400000000ff */
[----:B------:R-:W-:Y:S01]  /*abb0*/  PRMT R25, R5, 0x7771, RZ ;  /* 0x0000777105197816 */ /* 0x000fe200000000ff */
[----:B------:R-:W-:Y:S01]  /*abc0*/  @P4 STG.E.U8 desc[UR40][R2.64], R27 ;  /* 0x0000001b02004986 */ /* 0x000fe2000c101128 */
[----:B0-----:R-:W-:-:S03]  /*abd0*/  IADD3 R12, P5, R23, R38, RZ ;  /* 0x00000026170c7210 */ /* 0x001fc60007fbe0ff */
[----:B------:R0:W-:Y:S01]  /*abe0*/  @P3 STG.E.U8 desc[UR40][R8.64], R15 ;  /* 0x0000000f08003986 */ /* 0x0001e2000c101128 */
[----:B------:R-:W-:-:S03]  /*abf0*/  ISETP.LT.AND P3, PT, R21, UR7, !P0 ;  /* 0x0000000715007c0c */ /* 0x000fc6000c761270 */
[----:B------:R1:W-:Y:S01]  /*ac00*/  @P1 STG.E.U8 desc[UR40][R10.64], R25 ;  /* 0x000000190a001986 */ /* 0x0003e2000c101128 */
[C---:B------:R-:W-:Y:S01]  /*ac10*/  ISETP.LT.AND P1, PT, R22.reuse, UR7, !P0 ;  /* 0x0000000716007c0c */ /* 0x040fe2000c721270 */
[----:B------:R-:W-:Y:S01]  /*ac20*/  IMAD R22, R22, UR6, RZ ;  /* 0x0000000616167c24 */ /* 0x000fe2000f8e02ff */
[C---:B------:R-:W-:Y:S01]  /*ac30*/  ISETP.LT.AND P4, PT, R20.reuse, UR7, !P0 ;  /* 0x0000000714007c0c */ /* 0x040fe2000c781270 */
[----:B------:R-:W-:Y:S01]  /*ac40*/  IMAD R21, R21, UR6, RZ ;  /* 0x0000000615157c24 */ /* 0x000fe2000f8e02ff */
[----:B------:R-:W-:Y:S01]  /*ac50*/  LEA.HI.X.SX32 R13, R23, R40, 0x1, P5 ;  /* 0x00000028170d7211 */ /* 0x000fe200028f0eff */
[----:B------:R-:W-:Y:S01]  /*ac60*/  IMAD R20, R20, UR6, RZ ;  /* 0x0000000614147c24 */ /* 0x000fe2000f8e02ff */
[----:B0-----:R-:W-:Y:S02]  /*ac70*/  PRMT R15, R6, 0x7771, RZ ;  /* 0x00007771060f7816 */ /* 0x001fe400000000ff */
[-C--:B------:R-:W-:Y:S02]  /*ac80*/  IADD3 R2, P6, R22, R38.reuse, RZ ;  /* 0x0000002616027210 */ /* 0x080fe40007fde0ff */
[-C--:B------:R-:W-:Y:S01]  /*ac90*/  IADD3 R8, P5, R21, R38.reuse, RZ ;  /* 0x0000002615087210 */ /* 0x080fe20007fbe0ff */
[----:B------:R0:W-:Y:S01]  /*aca0*/  @P2 STG.E.U8 desc[UR40][R12.64], R15 ;  /* 0x0000000f0c002986 */ /* 0x0001e2000c101128 */
[----:B-1----:R-:W-:-:S02]  /*acb0*/  IADD3 R10, P2, R20, R38, RZ ;  /* 0x00000026140a7210 */ /* 0x002fc40007f5e0ff */
[-C--:B------:R-:W-:Y:S02]  /*acc0*/  LEA.HI.X.SX32 R3, R22, R40.reuse, 0x1, P6 ;  /* 0x0000002816037211 */ /* 0x080fe400030f0eff */
[----:B------:R-:W-:Y:S02]  /*acd0*/  PRMT R25, R7, 0x7771, RZ ;  /* 0x0000777107197816 */ /* 0x000fe400000000ff */
[-C--:B------:R-:W-:Y:S02]  /*ace0*/  LEA.HI.X.SX32 R9, R21, R40.reuse, 0x1, P5 ;  /* 0x0000002815097211 */ /* 0x080fe400028f0eff */
[----:B------:R-:W-:Y:S02]  /*acf0*/  PRMT R23, R4, 0x7772, RZ ;  /* 0x0000777204177816 */ /* 0x000fe400000000ff */
[----:B------:R-:W-:Y:S02]  /*ad00*/  LEA.HI.X.SX32 R11, R20, R40, 0x1, P2 ;  /* 0x00000028140b7211 */ /* 0x000fe400010f0eff */
[----:B------:R-:W-:Y:S01]  /*ad10*/  PRMT R21, R5, 0x7772, RZ ;  /* 0x0000777205157816 */ /* 0x000fe200000000ff */
[----:B------:R-:W-:Y:S04]  /*ad20*/  @P1 STG.E.U8 desc[UR40][R2.64], R25 ;  /* 0x0000001902001986 */ /* 0x000fe8000c101128 */
[----:B------:R1:W-:Y:S04]  /*ad30*/  @P3 STG.E.U8 desc[UR40][R8.64], R23 ;  /* 0x0000001708003986 */ /* 0x0003e8000c101128 */
[----:B------:R2:W-:Y:S01]  /*ad40*/  @P4 STG.E.U8 desc[UR40][R10.64], R21 ;  /* 0x000000150a004986 */ /* 0x0005e2000c101128 */
[C---:B------:R-:W-:Y:S01]  /*ad50*/  ISETP.LT.AND P4, PT, R18.reuse, UR7, !P0 ;  /* 0x0000000712007c0c */ /* 0x040fe2000c781270 */
[----:B------:R-:W-:Y:S01]  /*ad60*/  IMAD R18, R18, UR6, RZ ;  /* 0x0000000612127c24 */ /* 0x000fe2000f8e02ff */
[C---:B------:R-:W-:Y:S01]  /*ad70*/  ISETP.LT.AND P3, PT, R16.reuse, UR7, !P0 ;  /* 0x0000000710007c0c */ /* 0x040fe2000c761270 */
[----:B------:R-:W-:-:S02]  /*ad80*/  IMAD R16, R16, UR6, RZ ;  /* 0x0000000610107c24 */ /* 0x000fc4000f8e02ff */
[----:B0-----:R-:W-:Y:S01]  /*ad90*/  IMAD R15, R0, UR6, RZ ;  /* 0x00000006000f7c24 */ /* 0x001fe2000f8e02ff */
[-C--:B-1----:R-:W-:Y:S02]  /*ada0*/  IADD3 R8, P1, R18, R38.reuse, RZ ;  /* 0x0000002612087210 */ /* 0x082fe40007f3e0ff */
[C---:B------:R-:W-:Y:S01]  /*adb0*/  ISETP.LT.AND P5, PT, R19.reuse, UR7, !P0 ;  /* 0x0000000713007c0c */ /* 0x040fe2000c7a1270 */
[----:B------:R-:W-:Y:S01]  /*adc0*/  IMAD R19, R19, UR6, RZ ;  /* 0x0000000613137c24 */ /* 0x000fe2000f8e02ff */
[----:B--2---:R-:W-:Y:S02]  /*add0*/  IADD3 R10, P2, R16, R38, RZ ;  /* 0x00000026100a7210 */ /* 0x004fe40007f5e0ff */
[----:B------:R-:W-:Y:S02]  /*ade0*/  LEA.HI.X.SX32 R9, R18, R40, 0x1, P1 ;  /* 0x0000002812097211 */ /* 0x000fe400008f0eff */
[-C--:B------:R-:W-:Y:S01]  /*adf0*/  IADD3 R14, P1, R15, R38.reuse, RZ ;  /* 0x000000260f0e7210 */ /* 0x080fe20007f3e0ff */
[----:B------:R-:W-:Y:S01]  /*ae00*/  IMAD R13, R48, UR6, RZ ;  /* 0x00000006300d7c24 */ /* 0x000fe2000f8e02ff */
[----:B------:R-:W-:-:S02]  /*ae10*/  IADD3 R2, P6, R19, R38, RZ ;  /* 0x0000002613027210 */ /* 0x000fc40007fde0ff */
[-C--:B------:R-:W-:Y:S02]  /*ae20*/  LEA.HI.X.SX32 R11, R16, R40.reuse, 0x1, P2 ;  /* 0x00000028100b7211 */ /* 0x080fe400010f0eff */
[----:B------:R-:W-:Y:S02]  /*ae30*/  ISETP.LT.AND P2, PT, R48, UR7, !P0 ;  /* 0x0000000730007c0c */ /* 0x000fe4000c741270 */
[-C--:B------:R-:W-:Y:S02]  /*ae40*/  LEA.HI.X.SX32 R15, R15, R40.reuse, 0x1, P1 ;  /* 0x000000280f0f7211 */ /* 0x080fe400008f0eff */
[----:B------:R-:W-:Y:S02]  /*ae50*/  ISETP.LT.AND P1, PT, R0, UR7, !P0 ;  /* 0x0000000700007c0c */ /* 0x000fe4000c721270 */
[----:B------:R-:W-:Y:S02]  /*ae60*/  ISETP.LT.AND P0, PT, R17, UR7, !P0 ;  /* 0x0000000711007c0c */ /* 0x000fe4000c701270 */
[----:B------:R-:W-:-:S02]  /*ae70*/  LEA.HI.X.SX32 R3, R19, R40, 0x1, P6 ;  /* 0x0000002813037211 */ /* 0x000fc400030f0eff */
[----:B------:R-:W-:Y:S02]  /*ae80*/  IADD3 R12, P6, R13, R38, RZ ;  /* 0x000000260d0c7210 */ /* 0x000fe40007fde0ff */
[----:B------:R-:W-:Y:S02]  /*ae90*/  PRMT R25, R6, 0x7772, RZ ;  /* 0x0000777206197816 */ /* 0x000fe400000000ff */
[----:B------:R-:W-:Y:S01]  /*aea0*/  PRMT R23, R7, 0x7772, RZ ;  /* 0x0000777207177816 */ /* 0x000fe200000000ff */
[----:B------:R-:W-:Y:S01]  /*aeb0*/  IMAD R20, R17, UR6, RZ ;  /* 0x0000000611147c24 */ /* 0x000fe2000f8e02ff */
[----:B------:R-:W-:Y:S02]  /*aec0*/  PRMT R21, R4, 0x7773, RZ ;  /* 0x0000777304157816 */ /* 0x000fe400000000ff */
[----:B------:R-:W-:Y:S02]  /*aed0*/  LEA.HI.X.SX32 R13, R13, R40, 0x1, P6 ;  /* 0x000000280d0d7211 */ /* 0x000fe400030f0eff */
[----:B------:R-:W-:Y:S01]  /*aee0*/  PRMT R19, R5, 0x7773, RZ ;  /* 0x0000777305137816 */ /* 0x000fe200000000ff */
[----:B------:R0:W-:Y:S01]  /*aef0*/  @P5 STG.E.U8 desc[UR40][R2.64], R25 ;  /* 0x0000001902005986 */ /* 0x0001e2000c101128 */
[----:B------:R-:W-:-:S03]  /*af00*/  PRMT R5, R6, 0x7773, RZ ;  /* 0x0000777306057816 */ /* 0x000fc600000000ff */
[----:B------:R0:W-:Y:S01]  /*af10*/  @P4 STG.E.U8 desc[UR40][R8.64], R23 ;  /* 0x0000001708004986 */ /* 0x0001e2000c101128 */
[----:B------:R-:W-:-:S03]  /*af20*/  IADD3 R16, P6, R20, R38, RZ ;  /* 0x0000002614107210 */ /* 0x000fc60007fde0ff */
[----:B------:R0:W-:Y:S04]  /*af30*/  @P3 STG.E.U8 desc[UR40][R10.64], R21 ;  /* 0x000000150a003986 */ /* 0x0001e8000c101128 */
[----:B------:R0:W-:Y:S01]  /*af40*/  @P2 STG.E.U8 desc[UR40][R12.64], R19 ;  /* 0x000000130c002986 */ /* 0x0001e2000c101128 */
[----:B------:R-:W-:-:S03]  /*af50*/  LEA.HI.X.SX32 R17, R20, R40, 0x1, P6 ;  /* 0x0000002814117211 */ /* 0x000fc600030f0eff */
[----:B------:R0:W-:Y:S01]  /*af60*/  @P1 STG.E.U8 desc[UR40][R14.64], R5 ;  /* 0x000000050e001986 */ /* 0x0001e2000c101128 */
[----:B------:R-:W-:Y:S01]  /*af70*/  PRMT R7, R7, 0x7773, RZ ;  /* 0x0000777307077816 */ /* 0x000fe200000000ff */
[----:B------:R-:W-:Y:S06]  /*af80*/  @!P0 EXIT ;  /* 0x000000000000894d */ /* 0x000fec0003800000 */
[----:B------:R-:W-:Y:S01]  /*af90*/  STG.E.U8 desc[UR40][R16.64], R7 ;  /* 0x0000000710007986 */ /* 0x000fe2000c101128 */
[----:B------:R-:W-:Y:S05]  /*afa0*/  EXIT ;  /* 0x000000000000794d */ /* 0x000fea0003800000 */
.L_x_3:
[----:B------:R-:W-:-:S00]  /*afb0*/  BRA `(.L_x_3) ;  /* 0xfffffffc00fc7947 */ /* 0x000fc0000383ffff */
[----:B------:R-:W-:-:S00]  /*afc0*/  NOP ;  /* 0x0000000000007918 */ /* 0x000fc00000000000 */
        /* <DEDUP_REMOVED lines=11> */
.L_x_4:


//--------------------- .nv.shared.matmul_kernel  --------------------------
	.section	.nv.shared.matmul_kernel,"aw",@nobits
	.sectionflags	@""
	.align	16
	.zero		1024


//--------------------- .nv.shared.reserved.0     --------------------------
	.section	.nv.shared.reserved.0,"aw",@nobits
	.weak		__nv_reservedSMEM_offset_0_alias
	.size		__nv_reservedSMEM_offset_0_alias, 0, 0
	.other		__nv_reservedSMEM_offset_0_alias,@"STO_CUDA_RESERVED_SHARED STV_DEFAULT"
__nv_reservedSMEM_offset_0_alias:
	.zero		0


//--------------------- .nv.constant0.matmul_kernel --------------------------
	.section	.nv.constant0.matmul_kernel,"a",@progbits
	.sectionflags	@""
	.align	4
.nv.constant0.matmul_kernel:
	.zero		608


//--------------------- SYMBOLS --------------------------

	.type		.nv.reservedSmem.offset0,@object
	.size		.nv.reservedSmem.offset0,0x4
